	.target	sm_90a

	.elftype	@"ET_EXEC"


//--------------------- .note.nv.tkinfo           --------------------------
	.section	.note.nv.tkinfo,"",@"SHT_NOTE"
	.sectionflags	@"SHF_NOTE_NV_TKINFO"
	.tkinfo
        /*0018*/ 	.word	0x00000002
        /*0030*/ 	.string	""
        /*0030*/ 	.string	"ptxas"
        /*0030*/ 	.string	"Cuda compilation tools, release 13.0, V13.0.88"
        /*0030*/ 	.string	"Build cuda_13.0.r13.0/compiler.36424714_0"
        /*0030*/ 	.string	"-arch sm_90a -m 64 "



//--------------------- .note.nv.cuinfo           --------------------------
	.section	.note.nv.cuinfo,"",@"SHT_NOTE"
	.sectionflags	@"SHF_NOTE_NV_CUINFO"
        /*0018*/ 	.short	0x0002
        /*001a*/ 	.short	0x005a
        /*001c*/ 	.short	0x0082
	.zero		2


//--------------------- .nv.info                  --------------------------
	.section	.nv.info,"",@"SHT_CUDA_INFO"
	.align	4


	//----- nvinfo : EIATTR_REGCOUNT
	.align		4
        /*0000*/ 	.byte	0x04, 0x2f
        /*0002*/ 	.short	(.L_15 - .L_14)
	.align		4
.L_14:
        /*0004*/ 	.word	index@(_ZN7cutlass13device_kernelINS_4gemm6kernel13GemmUniversalIN4cute5tupleIJiiiiEEENS1_10collective13CollectiveMmaINS1_34MainloopSm90TmaGmmaWarpSpecializedILi7ENS5_IJNS4_1CILi2EEENSA_ILi1EEESC_EEENS1_35KernelTmaWarpSpecializedCooperativeEEENS5_IJNSA_ILi128EEESG_NSA_ILi32EEEEEENS_10tfloat32_tENS5_IJlSC_lEEESJ_SK_NS4_8TiledMMAINS4_8MMA_AtomIJNS4_4SM904GMMA30MMA_64x128x8_F32TF32TF32_SS_TNILNSO_7ScaleInE1ELSQ_1EEEEEENS4_6LayoutISD_NS5_IJSC_NSA_ILi0EEESU_EEEEENS5_IJNS4_10UnderscoreESX_SX_EEEEENS4_13SM90_TMA_LOADENS4_14ComposedLayoutINS4_7SwizzleILi3ELi4ELi3EEENS4_18smem_ptr_flag_bitsILi32EEENST_INS5_IJNSA_ILi8EEESH_EEENS5_IJSH_SC_EEEEEEEvNS4_8identityENS4_23SM90_TMA_LOAD_MULTICASTES1A_vS1B_EENS_8epilogue10collective6detail29Sm90TmaWarpSpecializedAdapterINS1F_15DefaultEpilogueISJ_SK_SK_NS1E_6thread17LinearCombinationISJ_Li1EffLNS1J_9ScaleType4KindE0ELNS_15FloatRoundStyleE2ESJ_EENS1_15EpilogueDefaultEEEEEvvEEEEvNT_6ParamsE)
        /*0008*/ 	.word	0x000000a8


	//----- nvinfo : EIATTR_FRAME_SIZE
	.align		4
.L_15:
        /*000c*/ 	.byte	0x04, 0x11
        /*000e*/ 	.short	(.L_17 - .L_16)
	.align		4
.L_16:
        /*0010*/ 	.word	index@(_ZN7cutlass13device_kernelINS_4gemm6kernel13GemmUniversalIN4cute5tupleIJiiiiEEENS1_10collective13CollectiveMmaINS1_34MainloopSm90TmaGmmaWarpSpecializedILi7ENS5_IJNS4_1CILi2EEENSA_ILi1EEESC_EEENS1_35KernelTmaWarpSpecializedCooperativeEEENS5_IJNSA_ILi128EEESG_NSA_ILi32EEEEEENS_10tfloat32_tENS5_IJlSC_lEEESJ_SK_NS4_8TiledMMAINS4_8MMA_AtomIJNS4_4SM904GMMA30MMA_64x128x8_F32TF32TF32_SS_TNILNSO_7ScaleInE1ELSQ_1EEEEEENS4_6LayoutISD_NS5_IJSC_NSA_ILi0EEESU_EEEEENS5_IJNS4_10UnderscoreESX_SX_EEEEENS4_13SM90_TMA_LOADENS4_14ComposedLayoutINS4_7SwizzleILi3ELi4ELi3EEENS4_18smem_ptr_flag_bitsILi32EEENST_INS5_IJNSA_ILi8EEESH_EEENS5_IJSH_SC_EEEEEEEvNS4_8identityENS4_23SM90_TMA_LOAD_MULTICASTES1A_vS1B_EENS_8epilogue10collective6detail29Sm90TmaWarpSpecializedAdapterINS1F_15DefaultEpilogueISJ_SK_SK_NS1E_6thread17LinearCombinationISJ_Li1EffLNS1J_9ScaleType4KindE0ELNS_15FloatRoundStyleE2ESJ_EENS1_15EpilogueDefaultEEEEEvvEEEEvNT_6ParamsE)
        /*0014*/ 	.word	0x00000000


	//----- nvinfo : EIATTR_MIN_STACK_SIZE
	.align		4
.L_17:
        /*0018*/ 	.byte	0x04, 0x12
        /*001a*/ 	.short	(.L_19 - .L_18)
	.align		4
.L_18:
        /*001c*/ 	.word	index@(_ZN7cutlass13device_kernelINS_4gemm6kernel13GemmUniversalIN4cute5tupleIJiiiiEEENS1_10collective13CollectiveMmaINS1_34MainloopSm90TmaGmmaWarpSpecializedILi7ENS5_IJNS4_1CILi2EEENSA_ILi1EEESC_EEENS1_35KernelTmaWarpSpecializedCooperativeEEENS5_IJNSA_ILi128EEESG_NSA_ILi32EEEEEENS_10tfloat32_tENS5_IJlSC_lEEESJ_SK_NS4_8TiledMMAINS4_8MMA_AtomIJNS4_4SM904GMMA30MMA_64x128x8_F32TF32TF32_SS_TNILNSO_7ScaleInE1ELSQ_1EEEEEENS4_6LayoutISD_NS5_IJSC_NSA_ILi0EEESU_EEEEENS5_IJNS4_10UnderscoreESX_SX_EEEEENS4_13SM90_TMA_LOADENS4_14ComposedLayoutINS4_7SwizzleILi3ELi4ELi3EEENS4_18smem_ptr_flag_bitsILi32EEENST_INS5_IJNSA_ILi8EEESH_EEENS5_IJSH_SC_EEEEEEEvNS4_8identityENS4_23SM90_TMA_LOAD_MULTICASTES1A_vS1B_EENS_8epilogue10collective6detail29Sm90TmaWarpSpecializedAdapterINS1F_15DefaultEpilogueISJ_SK_SK_NS1E_6thread17LinearCombinationISJ_Li1EffLNS1J_9ScaleType4KindE0ELNS_15FloatRoundStyleE2ESJ_EENS1_15EpilogueDefaultEEEEEvvEEEEvNT_6ParamsE)
        /*0020*/ 	.word	0x00000000
.L_19:


//--------------------- .nv.compat                --------------------------
	.section	.nv.compat,"",@"SHT_CUDA_COMPAT_INFO"
	.align	4
        /*0000*/ 	.byte	0x02, 0x09, 0x01, 0x00, 0x02, 0x02, 0x04, 0x00, 0x02, 0x05, 0x05, 0x00, 0x03, 0x07, 0x01, 0x01
        /*0010*/ 	.byte	0x02, 0x03, 0x01, 0x00, 0x02, 0x06, 0x01, 0x00, 0x04, 0x0b, 0x08, 0x00, 0x00, 0x00, 0x00, 0x00
        /*0020*/ 	.byte	0x00, 0x00, 0x00, 0x00


//--------------------- .nv.info._ZN7cutlass13device_kernelINS_4gemm6kernel13GemmUniversalIN4cute5tupleIJiiiiEEENS1_10collective13CollectiveMmaINS1_34MainloopSm90TmaGmmaWarpSpecializedILi7ENS5_IJNS4_1CILi2EEENSA_ILi1EEESC_EEENS1_35KernelTmaWarpSpecializedCooperativeEEENS5_IJNSA_ILi128EEESG_NSA_ILi32EEEEEENS_10tfloat32_tENS5_IJlSC_lEEESJ_SK_NS4_8TiledMMAINS4_8MMA_AtomIJNS4_4SM904GMMA30MMA_64x128x8_F32TF32TF32_SS_TNILNSO_7ScaleInE1ELSQ_1EEEEEENS4_6LayoutISD_NS5_IJSC_NSA_ILi0EEESU_EEEEENS5_IJNS4_10UnderscoreESX_SX_EEEEENS4_13SM90_TMA_LOADENS4_14ComposedLayoutINS4_7SwizzleILi3ELi4ELi3EEENS4_18smem_ptr_flag_bitsILi32EEENST_INS5_IJNSA_ILi8EEESH_EEENS5_IJSH_SC_EEEEEEEvNS4_8identityENS4_23SM90_TMA_LOAD_MULTICASTES1A_vS1B_EENS_8epilogue10collective6detail29Sm90TmaWarpSpecializedAdapterINS1F_15DefaultEpilogueISJ_SK_SK_NS1E_6thread17LinearCombinationISJ_Li1EffLNS1J_9ScaleType4KindE0ELNS_15FloatRoundStyleE2ESJ_EENS1_15EpilogueDefaultEEEEEvvEEEEvNT_6ParamsE --------------------------
	.section	.nv.info._ZN7cutlass13device_kernelINS_4gemm6kernel13GemmUniversalIN4cute5tupleIJiiiiEEENS1_10collective13CollectiveMmaINS1_34MainloopSm90TmaGmmaWarpSpecializedILi7ENS5_IJNS4_1CILi2EEENSA_ILi1EEESC_EEENS1_35KernelTmaWarpSpecializedCooperativeEEENS5_IJNSA_ILi128EEESG_NSA_ILi32EEEEEENS_10tfloat32_tENS5_IJlSC_lEEESJ_SK_NS4_8TiledMMAINS4_8MMA_AtomIJNS4_4SM904GMMA30MMA_64x128x8_F32TF32TF32_SS_TNILNSO_7ScaleInE1ELSQ_1EEEEEENS4_6LayoutISD_NS5_IJSC_NSA_ILi0EEESU_EEEEENS5_IJNS4_10UnderscoreESX_SX_EEEEENS4_13SM90_TMA_LOADENS4_14ComposedLayoutINS4_7SwizzleILi3ELi4ELi3EEENS4_18smem_ptr_flag_bitsILi32EEENST_INS5_IJNSA_ILi8EEESH_EEENS5_IJSH_SC_EEEEEEEvNS4_8identityENS4_23SM90_TMA_LOAD_MULTICASTES1A_vS1B_EENS_8epilogue10collective6detail29Sm90TmaWarpSpecializedAdapterINS1F_15DefaultEpilogueISJ_SK_SK_NS1E_6thread17LinearCombinationISJ_Li1EffLNS1J_9ScaleType4KindE0ELNS_15FloatRoundStyleE2ESJ_EENS1_15EpilogueDefaultEEEEEvvEEEEvNT_6ParamsE,"",@"SHT_CUDA_INFO"
	.sectionflags	@""
	.align	4


	//----- nvinfo : EIATTR_CUDA_API_VERSION
	.align		4
        /*0000*/ 	.byte	0x04, 0x37
        /*0002*/ 	.short	(.L_21 - .L_20)
.L_20:
        /*0004*/ 	.word	0x00000082


	//----- nvinfo : EIATTR_KPARAM_INFO
	.align		4
.L_21:
        /*0008*/ 	.byte	0x04, 0x17
        /*000a*/ 	.short	(.L_23 - .L_22)
.L_22:
        /*000c*/ 	.word	0x00000000
        /*0010*/ 	.short	0x0000
        /*0012*/ 	.short	0x0070
        /*0014*/ 	.byte	0x00, 0xf0, 0x01, 0x10


	//----- nvinfo : EIATTR_SPARSE_MMA_MASK
	.align		4
.L_23:
        /*0018*/ 	.byte	0x03, 0x50
        /*001a*/ 	.short	0x0000


	//----- nvinfo : EIATTR_MAXREG_COUNT
	.align		4
        /*001c*/ 	.byte	0x03, 0x1b
        /*001e*/ 	.short	0x00a8


	//----- nvinfo : EIATTR_NUM_BARRIERS
	.align		4
        /*0020*/ 	.byte	0x02, 0x4c
        /*0022*/ 	.byte	0x01
	.zero		1


	//----- nvinfo : EIATTR_EXTERNS
	.align		4
        /*0024*/ 	.byte	0x04, 0x0f
        /*0026*/ 	.short	(.L_25 - .L_24)


	//   ....[0]....
	.align		4
.L_24:
        /*0028*/ 	.word	index@(__assertfail)


	//----- nvinfo : EIATTR_MERCURY_ISA_VERSION
	.align		4
.L_25:
        /*002c*/ 	.byte	0x03, 0x5f
        /*002e*/ 	.short	0x0101


	//----- nvinfo : EIATTR_INT_WARP_WIDE_INSTR_OFFSETS
	.align		4
        /*0030*/ 	.byte	0x04, 0x31
        /*0032*/ 	.short	(.L_27 - .L_26)


	//   ....[0]....
.L_26:
        /*0034*/ 	.word	0x000004e0


	//   ....[1]....
        /*0038*/ 	.word	0x00000510


	//   ....[2]....
        /*003c*/ 	.word	0x000006b0


	//----- nvinfo : EIATTR_COOP_GROUP_MASK_REGIDS
	.align		4
.L_27:
        /*0040*/ 	.byte	0x04, 0x29
        /*0042*/ 	.short	(.L_29 - .L_28)


	//   ....[0]....
.L_28:
        /*0044*/ 	.word	0xffffffff


	//   ....[1]....
        /*0048*/ 	.word	0xffffffff


	//   ....[2]....
        /*004c*/ 	.word	0xffffffff


	//   ....[3]....
        /*0050*/ 	.word	0xffffffff


	//   ....[4]....
        /*0054*/ 	.word	0xffffffff


	//   ....[5]....
        /*0058*/ 	.word	0xffffffff


	//----- nvinfo : EIATTR_COOP_GROUP_INSTR_OFFSETS
	.align		4
.L_29:
        /*005c*/ 	.byte	0x04, 0x28
        /*005e*/ 	.short	(.L_31 - .L_30)


	//   ....[0]....
.L_30:
        /*0060*/ 	.word	0x00000060


	//   ....[1]....
        /*0064*/ 	.word	0x00000070


	//   ....[2]....
        /*0068*/ 	.word	0x00000130


	//   ....[3]....
        /*006c*/ 	.word	0x00000330


	//   ....[4]....
        /*0070*/ 	.word	0x00000860


	//   ....[5]....
        /*0074*/ 	.word	0x000014e0


	//----- nvinfo : EIATTR_REG_RECONFIG
	.align		4
.L_31:
        /*0078*/ 	.byte	0x01, 0x54
	.zero		2


	//----- nvinfo : EIATTR_SYSCALL_OFFSETS
	.align		4
        /*007c*/ 	.byte	0x04, 0x46
        /*007e*/ 	.short	(.L_33 - .L_32)


	//   ....[0]....
.L_32:
        /*0080*/ 	.word	0x000016d0


	//----- nvinfo : EIATTR_MBARRIER_INSTR_OFFSETS
	.align		4
.L_33:
        /*0084*/ 	.byte	0x04, 0x39
        /*0086*/ 	.short	(.L_35 - .L_34)


	//   ....[0]....
.L_34:
        /*0088*/ 	.word	0x00000230
        /*008c*/ 	.word	0x000000ff
        /*0090*/ 	.word	0x00000000
        /*0094*/ 	.short	0x0100
        /*0096*/ 	.byte	0x08
	.zero		1


	//   ....[1]....
        /*0098*/ 	.word	0x00000240
        /*009c*/ 	.word	0x000000ff
        /*00a0*/ 	.word	0x00000038
        /*00a4*/ 	.short	0x0100
        /*00a6*/ 	.byte	0x08
	.zero		1


	//   ....[2]....
        /*00a8*/ 	.word	0x00000250
        /*00ac*/ 	.word	0x000000ff
        /*00b0*/ 	.word	0x00000008
        /*00b4*/ 	.short	0x0100
        /*00b6*/ 	.byte	0x08
	.zero		1


	//   ....[3]....
        /*00b8*/ 	.word	0x00000260
        /*00bc*/ 	.word	0x000000ff
        /*00c0*/ 	.word	0x00000040
        /*00c4*/ 	.short	0x0100
        /*00c6*/ 	.byte	0x08
	.zero		1


	//   ....[4]....
        /*00c8*/ 	.word	0x00000270
        /*00cc*/ 	.word	0x000000ff
        /*00d0*/ 	.word	0x00000010
        /*00d4*/ 	.short	0x0100
        /*00d6*/ 	.byte	0x08
	.zero		1


	//   ....[5]....
        /*00d8*/ 	.word	0x00000280
        /*00dc*/ 	.word	0x000000ff
        /*00e0*/ 	.word	0x00000048
        /*00e4*/ 	.short	0x0100
        /*00e6*/ 	.byte	0x08
	.zero		1


	//   ....[6]....
        /*00e8*/ 	.word	0x00000290
        /*00ec*/ 	.word	0x000000ff
        /*00f0*/ 	.word	0x00000018
        /*00f4*/ 	.short	0x0100
        /*00f6*/ 	.byte	0x08
	.zero		1


	//   ....[7]....
        /*00f8*/ 	.word	0x000002a0
        /*00fc*/ 	.word	0x000000ff
        /*0100*/ 	.word	0x00000050
        /*0104*/ 	.short	0x0100
        /*0106*/ 	.byte	0x08
	.zero		1


	//   ....[8]....
        /*0108*/ 	.word	0x000002b0
        /*010c*/ 	.word	0x000000ff
        /*0110*/ 	.word	0x00000020
        /*0114*/ 	.short	0x0100
        /*0116*/ 	.byte	0x08
	.zero		1


	//   ....[9]....
        /*0118*/ 	.word	0x000002c0
        /*011c*/ 	.word	0x000000ff
        /*0120*/ 	.word	0x00000058
        /*0124*/ 	.short	0x0100
        /*0126*/ 	.byte	0x08
	.zero		1


	//   ....[10]....
        /*0128*/ 	.word	0x000002d0
        /*012c*/ 	.word	0x000000ff
        /*0130*/ 	.word	0x00000028
        /*0134*/ 	.short	0x0100
        /*0136*/ 	.byte	0x08
	.zero		1


	//   ....[11]....
        /*0138*/ 	.word	0x000002e0
        /*013c*/ 	.word	0x000000ff
        /*0140*/ 	.word	0x00000060
        /*0144*/ 	.short	0x0100
        /*0146*/ 	.byte	0x08
	.zero		1


	//   ....[12]....
        /*0148*/ 	.word	0x000002f0
        /*014c*/ 	.word	0x000000ff
        /*0150*/ 	.word	0x00000030
        /*0154*/ 	.short	0x0100
        /*0156*/ 	.byte	0x08
	.zero		1


	//   ....[13]....
        /*0158*/ 	.word	0x00000300
        /*015c*/ 	.word	0x000000ff
        /*0160*/ 	.word	0x00000068
        /*0164*/ 	.short	0x0100
        /*0166*/ 	.byte	0x08
	.zero		1


	//   ....[14]....
        /*0168*/ 	.word	0x00000740
        /*016c*/ 	.word	0x000000ff
        /*0170*/ 	.word	0x00000080
        /*0174*/ 	.short	0x0100
        /*0176*/ 	.byte	0x06
	.zero		1


	//   ....[15]....
        /*0178*/ 	.word	0x000007e0
        /*017c*/ 	.word	0x000000ff
        /*0180*/ 	.word	0x00000088
        /*0184*/ 	.short	0x0100
        /*0186*/ 	.byte	0x06
	.zero		1


	//   ....[16]....
        /*0188*/ 	.word	0x00001790
        /*018c*/ 	.word	0x00000003
        /*0190*/ 	.word	0x00000000
        /*0194*/ 	.short	0x010a
        /*0196*/ 	.byte	0x3f
	.zero		1


	//   ....[17]....
        /*0198*/ 	.word	0x000017f0
        /*019c*/ 	.word	0x00000003
        /*01a0*/ 	.word	0x00000000
        /*01a4*/ 	.short	0x010a
        /*01a6*/ 	.byte	0x3f
	.zero		1


	//   ....[18]....
        /*01a8*/ 	.word	0x00001b70
        /*01ac*/ 	.word	0x00000005
        /*01b0*/ 	.word	0x00000000
        /*01b4*/ 	.short	0x010a
        /*01b6*/ 	.byte	0x3f
	.zero		1


	//   ....[19]....
        /*01b8*/ 	.word	0x00001bb0
        /*01bc*/ 	.word	0x00000005
        /*01c0*/ 	.word	0x00000000
        /*01c4*/ 	.short	0x010a
        /*01c6*/ 	.byte	0x3f
	.zero		1


	//   ....[20]....
        /*01c8*/ 	.word	0x00001e10
        /*01cc*/ 	.word	0x00000004
        /*01d0*/ 	.word	0x00000000
        /*01d4*/ 	.short	0x0101
        /*01d6*/ 	.byte	0x3f
	.zero		1


	//   ....[21]....
        /*01d8*/ 	.word	0x00002030
        /*01dc*/ 	.word	0x00000000
        /*01e0*/ 	.word	0x00000000
        /*01e4*/ 	.short	0x0101
        /*01e6*/ 	.byte	0x3f
	.zero		1


	//   ....[22]....
        /*01e8*/ 	.word	0x00007170
        /*01ec*/ 	.word	0x00000017
        /*01f0*/ 	.word	0x00000038
        /*01f4*/ 	.short	0x010a
        /*01f6*/ 	.byte	0x3f
	.zero		1


	//   ....[23]....
        /*01f8*/ 	.word	0x00007560
        /*01fc*/ 	.word	0x00000006
        /*0200*/ 	.word	0x00000088
        /*0204*/ 	.short	0x0101
        /*0206*/ 	.byte	0x3f
	.zero		1


	//   ....[24]....
        /*0208*/ 	.word	0x00007c60
        /*020c*/ 	.word	0x00000007
        /*0210*/ 	.word	0x00000000
        /*0214*/ 	.short	0x010a
        /*0216*/ 	.byte	0x3f
	.zero		1


	//   ....[25]....
        /*0218*/ 	.word	0x00007ce0
        /*021c*/ 	.word	0x00000006
        /*0220*/ 	.word	0x00000000
        /*0224*/ 	.short	0x010a
        /*0226*/ 	.byte	0x3f
	.zero		1


	//   ....[26]....
        /*0228*/ 	.word	0x00007d70
        /*022c*/ 	.word	0x00000007
        /*0230*/ 	.word	0x00000000
        /*0234*/ 	.short	0x010a
        /*0236*/ 	.byte	0x3f
	.zero		1


	//   ....[27]....
        /*0238*/ 	.word	0x00007e00
        /*023c*/ 	.word	0x00000006
        /*0240*/ 	.word	0x00000000
        /*0244*/ 	.short	0x010a
        /*0246*/ 	.byte	0x3f
	.zero		1


	//   ....[28]....
        /*0248*/ 	.word	0x00007e90
        /*024c*/ 	.word	0x00000007
        /*0250*/ 	.word	0x00000000
        /*0254*/ 	.short	0x010a
        /*0256*/ 	.byte	0x3f
	.zero		1


	//   ....[29]....
        /*0258*/ 	.word	0x00007f20
        /*025c*/ 	.word	0x00000006
        /*0260*/ 	.word	0x00000000
        /*0264*/ 	.short	0x010a
        /*0266*/ 	.byte	0x3f
	.zero		1


	//   ....[30]....
        /*0268*/ 	.word	0x00007fb0
        /*026c*/ 	.word	0x00000005
        /*0270*/ 	.word	0x00000000
        /*0274*/ 	.short	0x010a
        /*0276*/ 	.byte	0x3f
	.zero		1


	//   ....[31]....
        /*0278*/ 	.word	0x00008010
        /*027c*/ 	.word	0x00000003
        /*0280*/ 	.word	0x00000000
        /*0284*/ 	.short	0x010a
        /*0286*/ 	.byte	0x3f
	.zero		1


	//   ....[32]....
        /*0288*/ 	.word	0x00008060
        /*028c*/ 	.word	0x00000005
        /*0290*/ 	.word	0x00000000
        /*0294*/ 	.short	0x010a
        /*0296*/ 	.byte	0x3f
	.zero		1


	//   ....[33]....
        /*0298*/ 	.word	0x00008130
        /*029c*/ 	.word	0x00000017
        /*02a0*/ 	.word	0x00000038
        /*02a4*/ 	.short	0x010a
        /*02a6*/ 	.byte	0x3f
	.zero		1


	//   ....[34]....
        /*02a8*/ 	.word	0x00008200
        /*02ac*/ 	.word	0x00000007
        /*02b0*/ 	.word	0x00000000
        /*02b4*/ 	.short	0x010a
        /*02b6*/ 	.byte	0x3f
	.zero		1


	//   ....[35]....
        /*02b8*/ 	.word	0x00008250
        /*02bc*/ 	.word	0x00000006
        /*02c0*/ 	.word	0x00000000
        /*02c4*/ 	.short	0x010a
        /*02c6*/ 	.byte	0x3f
	.zero		1


	//   ....[36]....
        /*02c8*/ 	.word	0x000082a0
        /*02cc*/ 	.word	0x00000007
        /*02d0*/ 	.word	0x00000000
        /*02d4*/ 	.short	0x010a
        /*02d6*/ 	.byte	0x3f
	.zero		1


	//   ....[37]....
        /*02d8*/ 	.word	0x000082f0
        /*02dc*/ 	.word	0x00000006
        /*02e0*/ 	.word	0x00000000
        /*02e4*/ 	.short	0x010a
        /*02e6*/ 	.byte	0x3f
	.zero		1


	//   ....[38]....
        /*02e8*/ 	.word	0x00008340
        /*02ec*/ 	.word	0x00000007
        /*02f0*/ 	.word	0x00000000
        /*02f4*/ 	.short	0x010a
        /*02f6*/ 	.byte	0x3f
	.zero		1


	//   ....[39]....
        /*02f8*/ 	.word	0x00008390
        /*02fc*/ 	.word	0x00000006
        /*0300*/ 	.word	0x00000000
        /*0304*/ 	.short	0x010a
        /*0306*/ 	.byte	0x3f
	.zero		1


	//----- nvinfo : EIATTR_NUM_MBARRIERS
	.align		4
.L_35:
        /*0308*/ 	.byte	0x03, 0x38
        /*030a*/ 	.short	0x0010


	//----- nvinfo : EIATTR_EXIT_INSTR_OFFSETS
	.align		4
        /*030c*/ 	.byte	0x04, 0x1c
        /*030e*/ 	.short	(.L_37 - .L_36)


	//   ....[0]....
.L_36:
        /*0310*/ 	.word	0x00000a30


	//   ....[1]....
        /*0314*/ 	.word	0x00001240


	//   ....[2]....
        /*0318*/ 	.word	0x000068f0


	//   ....[3]....
        /*031c*/ 	.word	0x00006e50


	//   ....[4]....
        /*0320*/ 	.word	0x00008000


	//----- nvinfo : EIATTR_MAX_THREADS
	.align		4
.L_37:
        /*0324*/ 	.byte	0x04, 0x05
        /*0326*/ 	.short	(.L_39 - .L_38)
.L_38:
        /*0328*/ 	.word	0x00000180
        /*032c*/ 	.word	0x00000001
        /*0330*/ 	.word	0x00000001


	//----- nvinfo : EIATTR_CRS_STACK_SIZE
	.align		4
.L_39:
        /*0334*/ 	.byte	0x04, 0x1e
        /*0336*/ 	.short	(.L_41 - .L_40)
.L_40:
        /*0338*/ 	.word	0x00000000


	//----- nvinfo : EIATTR_CBANK_PARAM_SIZE
	.align		4
.L_41:
        /*033c*/ 	.byte	0x03, 0x19
        /*033e*/ 	.short	0x0470


	//----- nvinfo : EIATTR_PARAM_CBANK
	.align		4
        /*0340*/ 	.byte	0x04, 0x0a
        /*0342*/ 	.short	(.L_43 - .L_42)
	.align		4
.L_42:
        /*0344*/ 	.word	index@(.nv.constant0._ZN7cutlass13device_kernelINS_4gemm6kernel13GemmUniversalIN4cute5tupleIJiiiiEEENS1_10collective13CollectiveMmaINS1_34MainloopSm90TmaGmmaWarpSpecializedILi7ENS5_IJNS4_1CILi2EEENSA_ILi1EEESC_EEENS1_35KernelTmaWarpSpecializedCooperativeEEENS5_IJNSA_ILi128EEESG_NSA_ILi32EEEEEENS_10tfloat32_tENS5_IJlSC_lEEESJ_SK_NS4_8TiledMMAINS4_8MMA_AtomIJNS4_4SM904GMMA30MMA_64x128x8_F32TF32TF32_SS_TNILNSO_7ScaleInE1ELSQ_1EEEEEENS4_6LayoutISD_NS5_IJSC_NSA_ILi0EEESU_EEEEENS5_IJNS4_10UnderscoreESX_SX_EEEEENS4_13SM90_TMA_LOADENS4_14ComposedLayoutINS4_7SwizzleILi3ELi4ELi3EEENS4_18smem_ptr_flag_bitsILi32EEENST_INS5_IJNSA_ILi8EEESH_EEENS5_IJSH_SC_EEEEEEEvNS4_8identityENS4_23SM90_TMA_LOAD_MULTICASTES1A_vS1B_EENS_8epilogue10collective6detail29Sm90TmaWarpSpecializedAdapterINS1F_15DefaultEpilogueISJ_SK_SK_NS1E_6thread17LinearCombinationISJ_Li1EffLNS1J_9ScaleType4KindE0ELNS_15FloatRoundStyleE2ESJ_EENS1_15EpilogueDefaultEEEEEvvEEEEvNT_6ParamsE)
        /*0348*/ 	.short	0x0210
        /*034a*/ 	.short	0x0470


	//----- nvinfo : EIATTR_SW_WAR
	.align		4
.L_43:
        /*034c*/ 	.byte	0x04, 0x36
        /*034e*/ 	.short	(.L_45 - .L_44)
.L_44:
        /*0350*/ 	.word	0x00000008
.L_45:


//--------------------- .nv.callgraph             --------------------------
	.section	.nv.callgraph,"",@"SHT_CUDA_CALLGRAPH"
	.align	4
	.sectionentsize	8
	.align		4
        /*0000*/ 	.word	0x00000000
	.align		4
        /*0004*/ 	.word	0xffffffff
	.align		4
        /*0008*/ 	.word	index@(_ZN7cutlass13device_kernelINS_4gemm6kernel13GemmUniversalIN4cute5tupleIJiiiiEEENS1_10collective13CollectiveMmaINS1_34MainloopSm90TmaGmmaWarpSpecializedILi7ENS5_IJNS4_1CILi2EEENSA_ILi1EEESC_EEENS1_35KernelTmaWarpSpecializedCooperativeEEENS5_IJNSA_ILi128EEESG_NSA_ILi32EEEEEENS_10tfloat32_tENS5_IJlSC_lEEESJ_SK_NS4_8TiledMMAINS4_8MMA_AtomIJNS4_4SM904GMMA30MMA_64x128x8_F32TF32TF32_SS_TNILNSO_7ScaleInE1ELSQ_1EEEEEENS4_6LayoutISD_NS5_IJSC_NSA_ILi0EEESU_EEEEENS5_IJNS4_10UnderscoreESX_SX_EEEEENS4_13SM90_TMA_LOADENS4_14ComposedLayoutINS4_7SwizzleILi3ELi4ELi3EEENS4_18smem_ptr_flag_bitsILi32EEENST_INS5_IJNSA_ILi8EEESH_EEENS5_IJSH_SC_EEEEEEEvNS4_8identityENS4_23SM90_TMA_LOAD_MULTICASTES1A_vS1B_EENS_8epilogue10collective6detail29Sm90TmaWarpSpecializedAdapterINS1F_15DefaultEpilogueISJ_SK_SK_NS1E_6thread17LinearCombinationISJ_Li1EffLNS1J_9ScaleType4KindE0ELNS_15FloatRoundStyleE2ESJ_EENS1_15EpilogueDefaultEEEEEvvEEEEvNT_6ParamsE)
	.align		4
        /*000c*/ 	.word	index@(__assertfail)
	.align		4
        /*0010*/ 	.word	0x00000000
	.align		4
        /*0014*/ 	.word	0xfffffffe
	.align		4
        /*0018*/ 	.word	0x00000000
	.align		4
        /*001c*/ 	.word	0xfffffffd
	.align		4
        /*0020*/ 	.word	0x00000000
	.align		4
        /*0024*/ 	.word	0xfffffffc


//--------------------- .nv.constant4             --------------------------
	.section	.nv.constant4,"a",@progbits
	.align	8
	.align		8
.nv.constant4:
        /*0000*/ 	.dword	__assertfail
	.align		8
        /*0008*/ 	.dword	__unnamed_1
	.align		8
        /*0010*/ 	.dword	_ZN39_INTERNAL_ffd43a48_4_k_cu_598ea343_66174cuda3std3__45__cpo5beginE
	.align		8
        /*0018*/ 	.dword	_ZN39_INTERNAL_ffd43a48_4_k_cu_598ea343_66174cuda3std3__45__cpo3endE
	.align		8
        /*0020*/ 	.dword	_ZN39_INTERNAL_ffd43a48_4_k_cu_598ea343_66174cuda3std3__45__cpo6cbeginE
	.align		8
        /*0028*/ 	.dword	_ZN39_INTERNAL_ffd43a48_4_k_cu_598ea343_66174cuda3std3__45__cpo4cendE
	.align		8
        /*0030*/ 	.dword	_ZN39_INTERNAL_ffd43a48_4_k_cu_598ea343_66174cuda3std3__441_GLOBAL__N__ffd43a48_4_k_cu_598ea343_66176ignoreE
	.align		8
        /*0038*/ 	.dword	_ZN39_INTERNAL_ffd43a48_4_k_cu_598ea343_66174cuda3std3__419piecewise_constructE
	.align		8
        /*0040*/ 	.dword	_ZN39_INTERNAL_ffd43a48_4_k_cu_598ea343_66174cuda3std3__48in_placeE
	.align		8
        /*0048*/ 	.dword	_ZN39_INTERNAL_ffd43a48_4_k_cu_598ea343_66174cuda3std6ranges3__45__cpo4swapE
	.align		8
        /*0050*/ 	.dword	_ZN39_INTERNAL_ffd43a48_4_k_cu_598ea343_66174cuda3std6ranges3__45__cpo9iter_moveE
	.align		8
        /*0058*/ 	.dword	_ZN39_INTERNAL_ffd43a48_4_k_cu_598ea343_66174cute7productE
	.align		8
        /*0060*/ 	.dword	_ZN39_INTERNAL_ffd43a48_4_k_cu_598ea343_66174cute1_E
	.align		8
        /*0068*/ 	.dword	$str$22
	.align		8
        /*0070*/ 	.dword	$str$23


//--------------------- .text._ZN7cutlass13device_kernelINS_4gemm6kernel13GemmUniversalIN4cute5tupleIJiiiiEEENS1_10collective13CollectiveMmaINS1_34MainloopSm90TmaGmmaWarpSpecializedILi7ENS5_IJNS4_1CILi2EEENSA_ILi1EEESC_EEENS1_35KernelTmaWarpSpecializedCooperativeEEENS5_IJNSA_ILi128EEESG_NSA_ILi32EEEEEENS_10tfloat32_tENS5_IJlSC_lEEESJ_SK_NS4_8TiledMMAINS4_8MMA_AtomIJNS4_4SM904GMMA30MMA_64x128x8_F32TF32TF32_SS_TNILNSO_7ScaleInE1ELSQ_1EEEEEENS4_6LayoutISD_NS5_IJSC_NSA_ILi0EEESU_EEEEENS5_IJNS4_10UnderscoreESX_SX_EEEEENS4_13SM90_TMA_LOADENS4_14ComposedLayoutINS4_7SwizzleILi3ELi4ELi3EEENS4_18smem_ptr_flag_bitsILi32EEENST_INS5_IJNSA_ILi8EEESH_EEENS5_IJSH_SC_EEEEEEEvNS4_8identityENS4_23SM90_TMA_LOAD_MULTICASTES1A_vS1B_EENS_8epilogue10collective6detail29Sm90TmaWarpSpecializedAdapterINS1F_15DefaultEpilogueISJ_SK_SK_NS1E_6thread17LinearCombinationISJ_Li1EffLNS1J_9ScaleType4KindE0ELNS_15FloatRoundStyleE2ESJ_EENS1_15EpilogueDefaultEEEEEvvEEEEvNT_6ParamsE --------------------------
	.section	.text._ZN7cutlass13device_kernelINS_4gemm6kernel13GemmUniversalIN4cute5tupleIJiiiiEEENS1_10collective13CollectiveMmaINS1_34MainloopSm90TmaGmmaWarpSpecializedILi7ENS5_IJNS4_1CILi2EEENSA_ILi1EEESC_EEENS1_35KernelTmaWarpSpecializedCooperativeEEENS5_IJNSA_ILi128EEESG_NSA_ILi32EEEEEENS_10tfloat32_tENS5_IJlSC_lEEESJ_SK_NS4_8TiledMMAINS4_8MMA_AtomIJNS4_4SM904GMMA30MMA_64x128x8_F32TF32TF32_SS_TNILNSO_7ScaleInE1ELSQ_1EEEEEENS4_6LayoutISD_NS5_IJSC_NSA_ILi0EEESU_EEEEENS5_IJNS4_10UnderscoreESX_SX_EEEEENS4_13SM90_TMA_LOADENS4_14ComposedLayoutINS4_7SwizzleILi3ELi4ELi3EEENS4_18smem_ptr_flag_bitsILi32EEENST_INS5_IJNSA_ILi8EEESH_EEENS5_IJSH_SC_EEEEEEEvNS4_8identityENS4_23SM90_TMA_LOAD_MULTICASTES1A_vS1B_EENS_8epilogue10collective6detail29Sm90TmaWarpSpecializedAdapterINS1F_15DefaultEpilogueISJ_SK_SK_NS1E_6thread17LinearCombinationISJ_Li1EffLNS1J_9ScaleType4KindE0ELNS_15FloatRoundStyleE2ESJ_EENS1_15EpilogueDefaultEEEEEvvEEEEvNT_6ParamsE,"ax",@progbits
	.align	128
.text._ZN7cutlass13device_kernelINS_4gemm6kernel13GemmUniversalIN4cute5tupleIJiiiiEEENS1_10collective13CollectiveMmaINS1_34MainloopSm90TmaGmmaWarpSpecializedILi7ENS5_IJNS4_1CILi2EEENSA_ILi1EEESC_EEENS1_35KernelTmaWarpSpecializedCooperativeEEENS5_IJNSA_ILi128EEESG_NSA_ILi32EEEEEENS_10tfloat32_tENS5_IJlSC_lEEESJ_SK_NS4_8TiledMMAINS4_8MMA_AtomIJNS4_4SM904GMMA30MMA_64x128x8_F32TF32TF32_SS_TNILNSO_7ScaleInE1ELSQ_1EEEEEENS4_6LayoutISD_NS5_IJSC_NSA_ILi0EEESU_EEEEENS5_IJNS4_10UnderscoreESX_SX_EEEEENS4_13SM90_TMA_LOADENS4_14ComposedLayoutINS4_7SwizzleILi3ELi4ELi3EEENS4_18smem_ptr_flag_bitsILi32EEENST_INS5_IJNSA_ILi8EEESH_EEENS5_IJSH_SC_EEEEEEEvNS4_8identityENS4_23SM90_TMA_LOAD_MULTICASTES1A_vS1B_EENS_8epilogue10collective6detail29Sm90TmaWarpSpecializedAdapterINS1F_15DefaultEpilogueISJ_SK_SK_NS1E_6thread17LinearCombinationISJ_Li1EffLNS1J_9ScaleType4KindE0ELNS_15FloatRoundStyleE2ESJ_EENS1_15EpilogueDefaultEEEEEvvEEEEvNT_6ParamsE:
        .type           _ZN7cutlass13device_kernelINS_4gemm6kernel13GemmUniversalIN4cute5tupleIJiiiiEEENS1_10collective13CollectiveMmaINS1_34MainloopSm90TmaGmmaWarpSpecializedILi7ENS5_IJNS4_1CILi2EEENSA_ILi1EEESC_EEENS1_35KernelTmaWarpSpecializedCooperativeEEENS5_IJNSA_ILi128EEESG_NSA_ILi32EEEEEENS_10tfloat32_tENS5_IJlSC_lEEESJ_SK_NS4_8TiledMMAINS4_8MMA_AtomIJNS4_4SM904GMMA30MMA_64x128x8_F32TF32TF32_SS_TNILNSO_7ScaleInE1ELSQ_1EEEEEENS4_6LayoutISD_NS5_IJSC_NSA_ILi0EEESU_EEEEENS5_IJNS4_10UnderscoreESX_SX_EEEEENS4_13SM90_TMA_LOADENS4_14ComposedLayoutINS4_7SwizzleILi3ELi4ELi3EEENS4_18smem_ptr_flag_bitsILi32EEENST_INS5_IJNSA_ILi8EEESH_EEENS5_IJSH_SC_EEEEEEEvNS4_8identityENS4_23SM90_TMA_LOAD_MULTICASTES1A_vS1B_EENS_8epilogue10collective6detail29Sm90TmaWarpSpecializedAdapterINS1F_15DefaultEpilogueISJ_SK_SK_NS1E_6thread17LinearCombinationISJ_Li1EffLNS1J_9ScaleType4KindE0ELNS_15FloatRoundStyleE2ESJ_EENS1_15EpilogueDefaultEEEEEvvEEEEvNT_6ParamsE,@function
        .size           _ZN7cutlass13device_kernelINS_4gemm6kernel13GemmUniversalIN4cute5tupleIJiiiiEEENS1_10collective13CollectiveMmaINS1_34MainloopSm90TmaGmmaWarpSpecializedILi7ENS5_IJNS4_1CILi2EEENSA_ILi1EEESC_EEENS1_35KernelTmaWarpSpecializedCooperativeEEENS5_IJNSA_ILi128EEESG_NSA_ILi32EEEEEENS_10tfloat32_tENS5_IJlSC_lEEESJ_SK_NS4_8TiledMMAINS4_8MMA_AtomIJNS4_4SM904GMMA30MMA_64x128x8_F32TF32TF32_SS_TNILNSO_7ScaleInE1ELSQ_1EEEEEENS4_6LayoutISD_NS5_IJSC_NSA_ILi0EEESU_EEEEENS5_IJNS4_10UnderscoreESX_SX_EEEEENS4_13SM90_TMA_LOADENS4_14ComposedLayoutINS4_7SwizzleILi3ELi4ELi3EEENS4_18smem_ptr_flag_bitsILi32EEENST_INS5_IJNSA_ILi8EEESH_EEENS5_IJSH_SC_EEEEEEEvNS4_8identityENS4_23SM90_TMA_LOAD_MULTICASTES1A_vS1B_EENS_8epilogue10collective6detail29Sm90TmaWarpSpecializedAdapterINS1F_15DefaultEpilogueISJ_SK_SK_NS1E_6thread17LinearCombinationISJ_Li1EffLNS1J_9ScaleType4KindE0ELNS_15FloatRoundStyleE2ESJ_EENS1_15EpilogueDefaultEEEEEvvEEEEvNT_6ParamsE,(.L_x_205 - _ZN7cutlass13device_kernelINS_4gemm6kernel13GemmUniversalIN4cute5tupleIJiiiiEEENS1_10collective13CollectiveMmaINS1_34MainloopSm90TmaGmmaWarpSpecializedILi7ENS5_IJNS4_1CILi2EEENSA_ILi1EEESC_EEENS1_35KernelTmaWarpSpecializedCooperativeEEENS5_IJNSA_ILi128EEESG_NSA_ILi32EEEEEENS_10tfloat32_tENS5_IJlSC_lEEESJ_SK_NS4_8TiledMMAINS4_8MMA_AtomIJNS4_4SM904GMMA30MMA_64x128x8_F32TF32TF32_SS_TNILNSO_7ScaleInE1ELSQ_1EEEEEENS4_6LayoutISD_NS5_IJSC_NSA_ILi0EEESU_EEEEENS5_IJNS4_10UnderscoreESX_SX_EEEEENS4_13SM90_TMA_LOADENS4_14ComposedLayoutINS4_7SwizzleILi3ELi4ELi3EEENS4_18smem_ptr_flag_bitsILi32EEENST_INS5_IJNSA_ILi8EEESH_EEENS5_IJSH_SC_EEEEEEEvNS4_8identityENS4_23SM90_TMA_LOAD_MULTICASTES1A_vS1B_EENS_8epilogue10collective6detail29Sm90TmaWarpSpecializedAdapterINS1F_15DefaultEpilogueISJ_SK_SK_NS1E_6thread17LinearCombinationISJ_Li1EffLNS1J_9ScaleType4KindE0ELNS_15FloatRoundStyleE2ESJ_EENS1_15EpilogueDefaultEEEEEvvEEEEvNT_6ParamsE)
        .other          _ZN7cutlass13device_kernelINS_4gemm6kernel13GemmUniversalIN4cute5tupleIJiiiiEEENS1_10collective13CollectiveMmaINS1_34MainloopSm90TmaGmmaWarpSpecializedILi7ENS5_IJNS4_1CILi2EEENSA_ILi1EEESC_EEENS1_35KernelTmaWarpSpecializedCooperativeEEENS5_IJNSA_ILi128EEESG_NSA_ILi32EEEEEENS_10tfloat32_tENS5_IJlSC_lEEESJ_SK_NS4_8TiledMMAINS4_8MMA_AtomIJNS4_4SM904GMMA30MMA_64x128x8_F32TF32TF32_SS_TNILNSO_7ScaleInE1ELSQ_1EEEEEENS4_6LayoutISD_NS5_IJSC_NSA_ILi0EEESU_EEEEENS5_IJNS4_10UnderscoreESX_SX_EEEEENS4_13SM90_TMA_LOADENS4_14ComposedLayoutINS4_7SwizzleILi3ELi4ELi3EEENS4_18smem_ptr_flag_bitsILi32EEENST_INS5_IJNSA_ILi8EEESH_EEENS5_IJSH_SC_EEEEEEEvNS4_8identityENS4_23SM90_TMA_LOAD_MULTICASTES1A_vS1B_EENS_8epilogue10collective6detail29Sm90TmaWarpSpecializedAdapterINS1F_15DefaultEpilogueISJ_SK_SK_NS1E_6thread17LinearCombinationISJ_Li1EffLNS1J_9ScaleType4KindE0ELNS_15FloatRoundStyleE2ESJ_EENS1_15EpilogueDefaultEEEEEvvEEEEvNT_6ParamsE,@"STO_CUDA_ENTRY STV_DEFAULT"
_ZN7cutlass13device_kernelINS_4gemm6kernel13GemmUniversalIN4cute5tupleIJiiiiEEENS1_10collective13CollectiveMmaINS1_34MainloopSm90TmaGmmaWarpSpecializedILi7ENS5_IJNS4_1CILi2EEENSA_ILi1EEESC_EEENS1_35KernelTmaWarpSpecializedCooperativeEEENS5_IJNSA_ILi128EEESG_NSA_ILi32EEEEEENS_10tfloat32_tENS5_IJlSC_lEEESJ_SK_NS4_8TiledMMAINS4_8MMA_AtomIJNS4_4SM904GMMA30MMA_64x128x8_F32TF32TF32_SS_TNILNSO_7ScaleInE1ELSQ_1EEEEEENS4_6LayoutISD_NS5_IJSC_NSA_ILi0EEESU_EEEEENS5_IJNS4_10UnderscoreESX_SX_EEEEENS4_13SM90_TMA_LOADENS4_14ComposedLayoutINS4_7SwizzleILi3ELi4ELi3EEENS4_18smem_ptr_flag_bitsILi32EEENST_INS5_IJNSA_ILi8EEESH_EEENS5_IJSH_SC_EEEEEEEvNS4_8identityENS4_23SM90_TMA_LOAD_MULTICASTES1A_vS1B_EENS_8epilogue10collective6detail29Sm90TmaWarpSpecializedAdapterINS1F_15DefaultEpilogueISJ_SK_SK_NS1E_6thread17LinearCombinationISJ_Li1EffLNS1J_9ScaleType4KindE0ELNS_15FloatRoundStyleE2ESJ_EENS1_15EpilogueDefaultEEEEEvvEEEEvNT_6ParamsE:
[----:B------:R-:W0:Y:S01]  /*0000*/  LDC R1, c[0x0][0x28] ;  /* 0x00000a00ff017b82 */ /* 0x000e220000000800 */
[----:B------:R-:W1:Y:S01]  /*0010*/  S2R R95, SR_TID.X ;  /* 0x00000000005f7919 */ /* 0x000e620000002100 */
[----:B------:R-:W-:Y:S01]  /*0020*/  ELECT P0, URZ, PT ;  /* 0x00000000003f782f */ /* 0x000fe20003800000 */
[----:B------:R-:W-:Y:S01]  /*0030*/  BSSY B0, `(.L_x_0) ;  /* 0x000000f000007945 */ /* 0x000fe20003800000 */
[--C-:B-1----:R-:W-:Y:S02]  /*0040*/  SHF.R.U32.HI R0, RZ, 0x5, R95.reuse ;  /* 0x00000005ff007819 */ /* 0x102fe4000001165f */
[----:B------:R-:W-:-:S03]  /*0050*/  SHF.R.U32.HI R7, RZ, 0x7, R95 ;  /* 0x00000007ff077819 */ /* 0x000fc6000001165f */
[----:B------:R-:W1:Y:S04]  /*0060*/  SHFL.IDX PT, R3, R0, RZ, 0x1f ;  /* 0x00001fff00037589 */ /* 0x000e6800000e0000 */
[----:B------:R2:W3:Y:S01]  /*0070*/  SHFL.IDX PT, R2, R7, RZ, 0x1f ;  /* 0x00001fff07027589 */ /* 0x0004e200000e0000 */
[----:B-1----:R-:W-:-:S13]  /*0080*/  ISETP.NE.OR P0, PT, R3, RZ, !P0 ;  /* 0x000000ff0300720c */ /* 0x002fda0004705670 */
[----:B0-23--:R-:W-:Y:S05]  /*0090*/  @P0 BRA `(.L_x_1) ;  /* 0x0000000000200947 */ /* 0x00dfea0003800000 */
[----:B------:R-:W-:Y:S02]  /*00a0*/  ULDC.64 UR4, c[0x0][0x198] ;  /* 0x0000660000047ab9 */ /* 0x000fe40000000a00 */
[----:B------:R-:W-:Y:S02]  /*00b0*/  UIADD3 UR6, UP0, UR4, 0xf0, URZ ;  /* 0x000000f004067890 */ /* 0x000fe4000ff1e03f */
[----:B------:R-:W-:Y:S02]  /*00c0*/  UIADD3 UR4, UP1, UR4, 0x1f0, URZ ;  /* 0x000001f004047890 */ /* 0x000fe4000ff3e03f */
[----:B------:R-:W-:Y:S02]  /*00d0*/  UIADD3.X UR7, URZ, UR5, URZ, UP0, !UPT ;  /* 0x000000053f077290 */ /* 0x000fe400087fe43f */
[----:B------:R-:W-:-:S07]  /*00e0*/  UIADD3.X UR5, URZ, UR5, URZ, UP1, !UPT ;  /* 0x000000053f057290 */ /* 0x000fce0008ffe43f */
[----:B------:R0:W-:Y:S02]  /*00f0*/  UTMACCTL.PF [UR6] ;  /* 0x00000000060079b9 */ /* 0x0001e40008040000 */
[----:B------:R0:W-:Y:S02]  /*0100*/  UTMACCTL.PF [UR4] ;  /* 0x00000000040079b9 */ /* 0x0001e40008040000 */
[----:B0-----:R-:W-:Y:S01]  /*0110*/  NOP ;  /* 0x0000000000007918 */ /* 0x001fe20000000000 */
.L_x_1:
[----:B------:R-:W-:Y:S05]  /*0120*/  BSYNC B0 ;  /* 0x0000000000007941 */ /* 0x000fea0003800000 */
.L_x_0:
[----:B------:R-:W0:Y:S02]  /*0130*/  SHFL.IDX PT, R5, R0, RZ, 0x1f ;  /* 0x00001fff00057589 */ /* 0x000e2400000e0000 */
[----:B0-----:R-:W-:-:S13]  /*0140*/  ISETP.NE.AND P0, PT, R5, RZ, PT ;  /* 0x000000ff0500720c */ /* 0x001fda0003f05270 */
[----:B------:R-:W-:Y:S05]  /*0150*/  @P0 BRA `(.L_x_2) ;  /* 0x0000000000700947 */ /* 0x000fea0003800000 */
[----:B------:R-:W0:Y:S01]  /*0160*/  S2UR UR8, SR_CgaCtaId ;  /* 0x00000000000879c3 */ /* 0x000e220000008800 */
[----:B------:R-:W-:Y:S01]  /*0170*/  UMOV UR4, 0x400 ;  /* 0x0000040000047882 */ /* 0x000fe20000000000 */
[----:B------:R-:W-:Y:S01]  /*0180*/  UMOV UR5, 0x1 ;  /* 0x0000000100057882 */ /* 0x000fe20000000000 */
[----:B------:R-:W-:Y:S01]  /*0190*/  UMOV UR6, 0x4 ;  /* 0x0000000400067882 */ /* 0x000fe20000000000 */
[----:B------:R-:W-:Y:S01]  /*01a0*/  ELECT P0, URZ, PT ;  /* 0x00000000003f782f */ /* 0x000fe20003800000 */
[----:B------:R-:W-:-:S04]  /*01b0*/  UIADD3 UR6, -UR6, 0x100000, URZ ;  /* 0x0010000006067890 */ /* 0x000fc8000fffe13f */
[----:B------:R-:W-:Y:S02]  /*01c0*/  USHF.L.U32 UR7, UR6, 0xb, URZ ;  /* 0x0000000b06077899 */ /* 0x000fe4000800063f */
[----:B------:R-:W-:Y:S02]  /*01d0*/  USHF.L.U32 UR6, UR6, 0x1, URZ ;  /* 0x0000000106067899 */ /* 0x000fe4000800063f */
[----:B0-----:R-:W-:Y:S02]  /*01e0*/  ULEA UR8, UR8, UR4, 0x18 ;  /* 0x0000000408087291 */ /* 0x001fe4000f8ec03f */
[----:B------:R-:W-:-:S04]  /*01f0*/  UIADD3 UR4, -UR5, 0x100000, URZ ;  /* 0x0010000005047890 */ /* 0x000fc8000fffe13f */
[----:B------:R-:W-:Y:S02]  /*0200*/  USHF.L.U32 UR5, UR4, 0xb, URZ ;  /* 0x0000000b04057899 */ /* 0x000fe4000800063f */
[----:B------:R-:W-:Y:S01]  /*0210*/  USHF.L.U32 UR4, UR4, 0x1, URZ ;  /* 0x0000000104047899 */ /* 0x000fe2000800063f */
[----:B------:R-:W0:Y:S11]  /*0220*/  FENCE.VIEW.ASYNC.S ;  /* 0x00000000000073c6 */ /* 0x000e360000000000 */
[----:B0-----:R0:W1:Y:S01]  /*0230*/  SYNCS.EXCH.64 URZ, [UR8], UR4 ;  /* 0x00000004083f75b2 */ /* 0x0010620008000100 */
[----:B------:R0:W2:Y:S01]  /*0240*/  SYNCS.EXCH.64 URZ, [UR8+0x38], UR6 ;  /* 0x00003806083f75b2 */ /* 0x0000a20008000100 */
[----:B------:R0:W3:Y:S01]  /*0250*/  SYNCS.EXCH.64 URZ, [UR8+0x8], UR4 ;  /* 0x00000804083f75b2 */ /* 0x0000e20008000100 */
[----:B------:R0:W4:Y:S01]  /*0260*/  SYNCS.EXCH.64 URZ, [UR8+0x40], UR6 ;  /* 0x00004006083f75b2 */ /* 0x0001220008000100 */
[----:B------:R0:W0:Y:S01]  /*0270*/  SYNCS.EXCH.64 URZ, [UR8+0x10], UR4 ;  /* 0x00001004083f75b2 */ /* 0x0000220008000100 */
        /* <DEDUP_REMOVED lines=9> */
[----:B------:R-:W-:Y:S01]  /*0310*/  NOP ;  /* 0x0000000000007918 */ /* 0x000fe20000000000 */
.L_x_2:
[----:B------:R-:W-:Y:S01]  /*0320*/  SHF.R.S32.HI R4, RZ, 0x1f, R95 ;  /* 0x0000001fff047819 */ /* 0x000fe2000001145f */
[----:B------:R-:W5:Y:S01]  /*0330*/  SHFL.IDX PT, R0, R0, RZ, 0x1f ;  /* 0x00001fff00007589 */ /* 0x000f6200000e0000 */
[----:B0-----:R-:W0:Y:S01]  /*0340*/  S2UR UR8, SR_CTAID.X ;  /* 0x00000000000879c3 */ /* 0x001e220000002500 */
[----:B------:R-:W-:Y:S02]  /*0350*/  ELECT P0, URZ, PT ;  /* 0x00000000003f782f */ /* 0x000fe40003800000 */
[----:B------:R-:W-:Y:S01]  /*0360*/  LEA.HI R4, R4, R95, RZ, 0x7 ;  /* 0x0000005f04047211 */ /* 0x000fe200078f38ff */
[----:B------:R-:W-:Y:S01]  /*0370*/  ULDC UR4, c[0x0][0x150] ;  /* 0x0000540000047ab9 */ /* 0x000fe20000000800 */
[----:B------:R-:W-:Y:S01]  /*0380*/  SHF.R.S32.HI R6, RZ, 0x1f, R5 ;  /* 0x0000001fff067819 */ /* 0x000fe20000011405 */
[----:B------:R-:W-:Y:S01]  /*0390*/  NOP ;  /* 0x0000000000007918 */ /* 0x000fe20000000000 */
[----:B------:R-:W-:Y:S01]  /*03a0*/  LOP3.LUT R4, R4, 0xffffff80, RZ, 0xc0, !PT ;  /* 0xffffff8004047812 */ /* 0x000fe200078ec0ff */
[----:B------:R-:W-:Y:S01]  /*03b0*/  NOP ;  /* 0x0000000000007918 */ /* 0x000fe20000000000 */
[----:B------:R-:W-:Y:S01]  /*03c0*/  LEA.HI R6, R6, R5, RZ, 0x2 ;  /* 0x0000000506067211 */ /* 0x000fe200078f10ff */
[----:B------:R-:W1:Y:S01]  /*03d0*/  LDC R11, c[0x0][0x144] ;  /* 0x00005100ff0b7b82 */ /* 0x000e620000000800 */
[----:B------:R-:W-:Y:S01]  /*03e0*/  IMAD.MOV.U32 R22, RZ, RZ, 0x1 ;  /* 0x00000001ff167424 */ /* 0x000fe200078e00ff */
[----:B------:R-:W-:Y:S01]  /*03f0*/  ISETP.NE.AND P3, PT, R2, RZ, PT ;  /* 0x000000ff0200720c */ /* 0x000fe20003f65270 */
[----:B------:R-:W-:Y:S01]  /*0400*/  IMAD.IADD R8, R95, 0x1, -R4 ;  /* 0x000000015f087824 */ /* 0x000fe200078e0a04 */
[----:B------:R-:W-:Y:S01]  /*0410*/  LOP3.LUT R6, R6, 0x3ffffffc, RZ, 0xc0, !PT ;  /* 0x3ffffffc06067812 */ /* 0x000fe200078ec0ff */
[----:B------:R-:W2:Y:S03]  /*0420*/  S2R R4, SR_CTAID.Y ;  /* 0x0000000000047919 */ /* 0x000ea60000002600 */
[----:B------:R-:W-:Y:S01]  /*0430*/  SHF.R.S32.HI R9, RZ, 0x1f, R8 ;  /* 0x0000001fff097819 */ /* 0x000fe20000011408 */
[----:B------:R-:W-:Y:S01]  /*0440*/  IMAD.IADD R6, R5, 0x1, -R6 ;  /* 0x0000000105067824 */ /* 0x000fe200078e0a06 */
[----:B------:R-:W3:Y:S02]  /*0450*/  LDC R13, c[0x0][0x140] ;  /* 0x00005000ff0d7b82 */ /* 0x000ee40000000800 */
[----:B------:R-:W-:-:S02]  /*0460*/  LEA.HI R9, R9, R8, RZ, 0x3 ;  /* 0x0000000809097211 */ /* 0x000fc400078f18ff */
[----:B-----5:R-:W-:Y:S02]  /*0470*/  ISETP.NE.OR P0, PT, R0, RZ, !P0 ;  /* 0x000000ff0000720c */ /* 0x020fe40004705670 */
[--C-:B------:R-:W-:Y:S02]  /*0480*/  SHF.R.S32.HI R0, RZ, 0x3, R9.reuse ;  /* 0x00000003ff007819 */ /* 0x100fe40000011409 */
[----:B0-----:R-:W-:Y:S02]  /*0490*/  I2FP.F32.U32 R10, UR8 ;  /* 0x00000008000a7c45 */ /* 0x001fe40008201000 */
[----:B------:R-:W-:-:S03]  /*04a0*/  SHF.R.S32.HI R9, RZ, 0x1f, R9 ;  /* 0x0000001fff097819 */ /* 0x000fc60000011409 */
[----:B------:R-:W-:Y:S01]  /*04b0*/  FMUL R10, R10, UR4 ;  /* 0x000000040a0a7c20 */ /* 0x000fe20008400000 */
[----:B------:R-:W-:Y:S01]  /*04c0*/  LEA.HI R9, R9, R0, RZ, 0x2 ;  /* 0x0000000009097211 */ /* 0x000fe200078f10ff */
[----:B------:R-:W-:Y:S02]  /*04d0*/  ULDC UR4, c[0x0][0x154] ;  /* 0x0000550000047ab9 */ /* 0x000fe40000000800 */
[----:B------:R-:W-:Y:S01]  /*04e0*/  VOTEU.ALL UP0, P0 ;  /* 0x00000000003f7886 */ /* 0x000fe20000000000 */
[----:B------:R-:W-:Y:S01]  /*04f0*/  LOP3.LUT R9, R9, 0xfffffffc, RZ, 0xc0, !PT ;  /* 0xfffffffc09097812 */ /* 0x000fe200078ec0ff */
[----:B------:R-:W0:Y:S01]  /*0500*/  F2I.U32.TRUNC.NTZ R10, R10 ;  /* 0x0000000a000a7305 */ /* 0x000e22000020f000 */
[----:B------:R-:W-:Y:S02]  /*0510*/  VOTEU.ALL UP1, P0 ;  /* 0x00000000003f7886 */ /* 0x000fe40000020000 */
[----:B------:R-:W5:Y:S01]  /*0520*/  @!UP0 S2UR UR7, SR_CgaCtaId ;  /* 0x00000000000789c3 */ /* 0x000f620000008800 */
[----:B------:R-:W-:Y:S01]  /*0530*/  IMAD.IADD R9, R0, 0x1, -R9 ;  /* 0x0000000100097824 */ /* 0x000fe200078e0a09 */
[----:B------:R-:W-:Y:S01]  /*0540*/  SHF.R.S32.HI R0, RZ, 0x1f, R3 ;  /* 0x0000001fff007819 */ /* 0x000fe20000011403 */
[----:B------:R-:W-:Y:S01]  /*0550*/  @!UP0 UMOV UR6, 0x400 ;  /* 0x0000040000068882 */ /* 0x000fe20000000000 */
[----:B---3--:R-:W-:Y:S01]  /*0560*/  ISETP.EQ.U32.AND P2, PT, R13, 0x1, PT ;  /* 0x000000010d00780c */ /* 0x008fe20003f42070 */
[----:B------:R-:W-:Y:S01]  /*0570*/  IMAD R19, R6, 0x4, R9 ;  /* 0x0000000406137824 */ /* 0x000fe200078e0209 */
[----:B--2---:R-:W-:-:S02]  /*0580*/  I2FP.F32.U32 R12, R4 ;  /* 0x00000004000c7245 */ /* 0x004fc40000201000 */
[----:B------:R-:W2:Y:S01]  /*0590*/  LDC R9, c[0x0][0x148] ;  /* 0x00005200ff097b82 */ /* 0x000ea20000000800 */
[----:B------:R-:W-:Y:S02]  /*05a0*/  LEA.HI R0, R0, R3, RZ, 0x2 ;  /* 0x0000000300007211 */ /* 0x000fe400078f10ff */
[----:B------:R-:W-:Y:S01]  /*05b0*/  LEA.HI R6, R19, R19, RZ, 0x1 ;  /* 0x0000001313067211 */ /* 0x000fe200078f08ff */
[----:B0-----:R-:W-:Y:S02]  /*05c0*/  IMAD.MOV R14, RZ, RZ, -R10 ;  /* 0x000000ffff0e7224 */ /* 0x001fe400078e0a0a */
[----:B------:R-:W-:Y:S01]  /*05d0*/  FMUL R12, R12, UR4 ;  /* 0x000000040c0c7c20 */ /* 0x000fe20008400000 */
[----:B------:R-:W-:Y:S01]  /*05e0*/  LOP3.LUT R0, R0, 0xfffffffc, RZ, 0xc0, !PT ;  /* 0xfffffffc00007812 */ /* 0x000fe200078ec0ff */
[----:B------:R-:W-:Y:S01]  /*05f0*/  UMOV UR4, 0x20 ;  /* 0x0000002000047882 */ /* 0x000fe20000000000 */
[----:B------:R-:W-:Y:S01]  /*0600*/  LOP3.LUT R10, R6, 0xfffffffe, RZ, 0xc0, !PT ;  /* 0xfffffffe060a7812 */ /* 0x000fe200078ec0ff */
[----:B-1----:R-:W-:Y:S01]  /*0610*/  IMAD R6, R11, R14, UR8 ;  /* 0x000000080b067e24 */ /* 0x002fe2000f8e020e */
[----:B------:R-:W-:-:S04]  /*0620*/  @!UP0 UIADD3 UR4, -UR4, 0x100000, URZ ;  /* 0x0010000004048890 */ /* 0x000fc8000fffe13f */
[----:B------:R-:W-:Y:S02]  /*0630*/  @!UP0 USHF.L.U32 UR5, UR4, 0xb, URZ ;  /* 0x0000000b04058899 */ /* 0x000fe4000800063f */
[----:B------:R-:W-:Y:S01]  /*0640*/  @!UP0 USHF.L.U32 UR4, UR4, 0x1, URZ ;  /* 0x0000000104048899 */ /* 0x000fe2000800063f */
[----:B------:R-:W0:Y:S01]  /*0650*/  F2I.U32.TRUNC.NTZ R12, R12 ;  /* 0x0000000c000c7305 */ /* 0x000e22000020f000 */
[----:B------:R-:W-:Y:S02]  /*0660*/  IMAD.IADD R3, R3, 0x1, -R0 ;  /* 0x0000000103037824 */ /* 0x000fe400078e0a00 */
[C---:B------:R-:W-:Y:S02]  /*0670*/  IMAD.IADD R11, R19.reuse, 0x1, -R10 ;  /* 0x00000001130b7824 */ /* 0x040fe400078e0a0a */
[----:B------:R-:W-:Y:S01]  /*0680*/  IMAD.SHL.U32 R10, R19, 0x4, RZ ;  /* 0x00000004130a7824 */ /* 0x000fe200078e00ff */
[----:B-----5:R-:W-:Y:S01]  /*0690*/  @!UP0 ULEA UR6, UR7, UR6, 0x18 ;  /* 0x0000000607068291 */ /* 0x020fe2000f8ec03f */
[----:B------:R-:W-:Y:S01]  /*06a0*/  ISETP.NE.AND P1, PT, R3, 0x3, PT ;  /* 0x000000030300780c */ /* 0x000fe20003f25270 */
[----:B------:R-:W-:Y:S01]  /*06b0*/  VOTEU.ALL UP0, P0 ;  /* 0x00000000003f7886 */ /* 0x000fe20000000000 */
[----:B------:R-:W-:-:S02]  /*06c0*/  ISETP.NE.AND P4, PT, R11, R6, PT ;  /* 0x000000060b00720c */ /* 0x000fc40003f85270 */
[----:B------:R-:W-:Y:S02]  /*06d0*/  LOP3.LUT R19, R19, 0xc, R10, 0x78, !PT ;  /* 0x0000000c13137812 */ /* 0x000fe400078e780a */
[----:B------:R-:W-:Y:S01]  /*06e0*/  LOP3.LUT P0, RZ, R8, 0x7, RZ, 0xc0, !PT ;  /* 0x0000000708ff7812 */ /* 0x000fe2000780c0ff */
[C---:B------:R-:W-:Y:S01]  /*06f0*/  VIADD R8, R2.reuse, 0xffffffff ;  /* 0xffffffff02087836 */ /* 0x040fe20000000000 */
[----:B------:R-:W-:Y:S01]  /*0700*/  ISETP.EQ.OR P1, PT, R3, RZ, !P1 ;  /* 0x000000ff0300720c */ /* 0x000fe20004f22670 */
[----:B0-----:R-:W-:Y:S01]  /*0710*/  IMAD.MOV R23, RZ, RZ, -R12 ;  /* 0x000000ffff177224 */ /* 0x001fe200078e0a0c */
[----:B------:R-:W-:Y:S01]  /*0720*/  ISETP.LT.U32.AND P0, PT, R19, 0x2, !P0 ;  /* 0x000000021300780c */ /* 0x000fe20004701070 */
[----:B------:R-:W0:Y:S02]  /*0730*/  FENCE.VIEW.ASYNC.S ;  /* 0x00000000000073c6 */ /* 0x000e240000000000 */
[----:B0-----:R0:W1:Y:S01]  /*0740*/  @!UP0 SYNCS.EXCH.64 URZ, [UR6+0x80], UR4 ;  /* 0x00008004063f85b2 */ /* 0x0010620008000100 */
[----:B------:R-:W-:Y:S01]  /*0750*/  ISETP.EQ.AND P1, PT, R2, RZ, P1 ;  /* 0x000000ff0200720c */ /* 0x000fe20000f22270 */
[----:B--2---:R-:W-:Y:S01]  /*0760*/  IMAD R11, R9, R23, R4 ;  /* 0x00000017090b7224 */ /* 0x004fe200078e0204 */
[----:B------:R-:W-:-:S02]  /*0770*/  ISETP.GE.U32.AND P6, PT, R8, 0x2, PT ;  /* 0x000000020800780c */ /* 0x000fc40003fc6070 */
[----:B------:R-:W-:Y:S02]  /*0780*/  @P4 LEA.HI R0, R19, R19, RZ, 0x1 ;  /* 0x0000001313004211 */ /* 0x000fe400078f08ff */
[----:B------:R-:W-:Y:S02]  /*0790*/  SEL R18, RZ, 0x1, !P1 ;  /* 0x00000001ff127807 */ /* 0x000fe40004800000 */
[----:B------:R-:W-:Y:S02]  /*07a0*/  @P4 SHF.R.S32.HI R0, RZ, 0x1, R0 ;  /* 0x00000001ff004819 */ /* 0x000fe40000011400 */
[----:B------:R-:W-:Y:S02]  /*07b0*/  SEL R18, R18, 0x2, P6 ;  /* 0x0000000212127807 */ /* 0x000fe40003000000 */
[----:B------:R-:W-:Y:S02]  /*07c0*/  @P4 ISETP.NE.AND P5, PT, R0, R11, PT ;  /* 0x0000000b0000420c */ /* 0x000fe40003fa5270 */
[----:B------:R-:W-:Y:S01]  /*07d0*/  SEL R11, RZ, 0x1, !P0 ;  /* 0x00000001ff0b7807 */ /* 0x000fe20004000000 */
[----:B------:R0:W2:Y:S01]  /*07e0*/  @!UP1 SYNCS.EXCH.64 URZ, [UR6+0x88], UR4 ;  /* 0x00008804063f95b2 */ /* 0x0000a20008000100 */
[----:B------:R-:W-:Y:S01]  /*07f0*/  @P4 SEL R22, RZ, 0x1, P5 ;  /* 0x00000001ff164807 */ /* 0x000fe20002800000 */
[----:B------:R-:W-:Y:S01]  /*0800*/  NOP ;  /* 0x0000000000007918 */ /* 0x000fe20000000000 */
[----:B------:R-:W-:-:S02]  /*0810*/  LOP3.LUT R0, R95, 0x7f, RZ, 0xc0, !PT ;  /* 0x0000007f5f007812 */ /* 0x000fc400078ec0ff */
[----:B------:R-:W-:Y:S01]  /*0820*/  LOP3.LUT R22, R22, R11, RZ, 0xc0, !PT ;  /* 0x0000000b16167212 */ /* 0x000fe200078ec0ff */
[----:B01----:R-:W-:Y:S06]  /*0830*/  @!P2 BRA `(.L_x_3) ;  /* 0x000000000008a947 */ /* 0x003fec0003800000 */
[----:B--2-4-:R-:W-:Y:S01]  /*0840*/  UCGABAR_ARV ;  /* 0x00000000000079c7 */ /* 0x014fe20008000000 */
[----:B------:R-:W-:Y:S05]  /*0850*/  BRA `(.L_x_4) ;  /* 0x0000000000047947 */ /* 0x000fea0003800000 */
.L_x_3:
[----:B--2-4-:R-:W-:Y:S01]  /*0860*/  NOP ;  /* 0x0000000000007918 */ /* 0x014fe20000000000 */
.L_x_4:
[----:B------:R-:W0:Y:S01]  /*0870*/  LDC R2, c[0x0][0x65c] ;  /* 0x00019700ff027b82 */ /* 0x000e220000000800 */
[----:B------:R-:W-:Y:S02]  /*0880*/  IMAD.U32 R10, RZ, RZ, UR8 ;  /* 0x00000008ff0a7e24 */ /* 0x000fe4000f8e00ff */
[----:B------:R-:W-:Y:S01]  /*0890*/  IMAD.MOV.U32 R11, RZ, RZ, RZ ;  /* 0x000000ffff0b7224 */ /* 0x000fe200078e00ff */
[----:B0-----:R-:W-:-:S04]  /*08a0*/  ISETP.NE.AND P1, PT, R2, 0x1, PT ;  /* 0x000000010200780c */ /* 0x001fc80003f25270 */
[----:B------:R-:W-:-:S09]  /*08b0*/  P2R R5, PR, RZ, 0x2 ;  /* 0x00000002ff057803 */ /* 0x000fd20000000000 */
[----:B------:R-:W0:Y:S01]  /*08c0*/  @P1 LDC R17, c[0x0][0x10] ;  /* 0x00000400ff111b82 */ /* 0x000e220000000800 */
[----:B------:R-:W-:Y:S02]  /*08d0*/  @P1 IMAD.MOV.U32 R5, RZ, RZ, RZ ;  /* 0x000000ffff051224 */ /* 0x000fe400078e00ff */
[----:B------:R-:W-:-:S05]  /*08e0*/  @P1 IMAD.MOV.U32 R15, RZ, RZ, RZ ;  /* 0x000000ffff0f1224 */ /* 0x000fca00078e00ff */
[----:B------:R-:W1:Y:S01]  /*08f0*/  @!P1 LDC R13, c[0x0][0xc] ;  /* 0x00000300ff0d9b82 */ /* 0x000e620000000800 */
[----:B------:R-:W-:Y:S01]  /*0900*/  ULDC UR4, c[0x0][0xc] ;  /* 0x0000030000047ab9 */ /* 0x000fe20000000800 */
[----:B------:R-:W-:Y:S01]  /*0910*/  ULDC UR5, c[0x0][0x10] ;  /* 0x0000040000057ab9 */ /* 0x000fe20000000800 */
[----:B------:R-:W-:Y:S01]  /*0920*/  ULDC UR6, c[0x0][0x14] ;  /* 0x0000050000067ab9 */ /* 0x000fe20000000800 */
[----:B------:R-:W-:-:S04]  /*0930*/  UIMAD.WIDE.U32 UR4, UR4, UR5, URZ ;  /* 0x00000005040472a5 */ /* 0x000fc8000f8e003f */
[----:B------:R-:W-:Y:S02]  /*0940*/  UIMAD.WIDE.U32 UR36, UR4, UR6, URZ ;  /* 0x00000006042472a5 */ /* 0x000fe4000f8e003f */
[----:B------:R-:W-:-:S04]  /*0950*/  UIMAD UR42, UR5, UR6, URZ ;  /* 0x00000006052a72a4 */ /* 0x000fc8000f8e023f */
[----:B------:R-:W-:Y:S01]  /*0960*/  UIADD3 UR42, UR37, UR42, URZ ;  /* 0x0000002a252a7290 */ /* 0x000fe2000fffe03f */
[----:B0-----:R-:W-:-:S04]  /*0970*/  @P1 IMAD.WIDE.U32 R16, R17, UR8, R4 ;  /* 0x0000000811101c25 */ /* 0x001fc8000f8e0004 */
[----:B------:R-:W-:Y:S02]  /*0980*/  @P1 IMAD.IADD R17, R17, 0x1, R15 ;  /* 0x0000000111111824 */ /* 0x000fe400078e020f */
[----:B-1----:R-:W-:-:S04]  /*0990*/  @!P1 IMAD.WIDE.U32 R10, R4, R13, R10 ;  /* 0x0000000d040a9225 */ /* 0x002fc800078e000a */
[----:B------:R-:W-:Y:S02]  /*09a0*/  @!P1 IMAD.MOV.U32 R16, RZ, RZ, R10 ;  /* 0x000000ffff109224 */ /* 0x000fe400078e000a */
[----:B------:R-:W-:Y:S01]  /*09b0*/  @!P1 IMAD.MOV.U32 R17, RZ, RZ, R11 ;  /* 0x000000ffff119224 */ /* 0x000fe200078e000b */
[----:B------:R-:W-:Y:S06]  /*09c0*/  @!P2 BRA `(.L_x_5) ;  /* 0x00000000000ca947 */ /* 0x000fec0003800000 */
[----:B------:R-:W-:Y:S01]  /*09d0*/  UCGABAR_WAIT ;  /* 0x0000000000007dc7 */ /* 0x000fe20008000000 */
[----:B------:R-:W-:Y:S01]  /*09e0*/  CCTL.IVALL ;  /* 0x00000000ff00798f */ /* 0x000fe20002000000 */
[----:B------:R-:W-:Y:S05]  /*09f0*/  BRA `(.L_x_6) ;  /* 0x0000000000047947 */ /* 0x000fea0003800000 */
.L_x_5:
[----:B------:R-:W-:Y:S06]  /*0a00*/  BAR.SYNC.DEFER_BLOCKING 0x0 ;  /* 0x0000000000007b1d */ /* 0x000fec0000010000 */
.L_x_6:
[----:B------:R-:W-:Y:S05]  /*0a10*/  @!P3 BRA `(.L_x_7) ;  /* 0x0000005c00b8b947 */ /* 0x000fea0003800000 */
[----:B------:R-:W-:-:S13]  /*0a20*/  ISETP.GT.U32.AND P0, PT, R8, 0x1, PT ;  /* 0x000000010800780c */ /* 0x000fda0003f04070 */
[----:B------:R-:W-:Y:S05]  /*0a30*/  @P0 EXIT ;  /* 0x000000000000094d */ /* 0x000fea0003800000 */
[----:B------:R-:W-:Y:S01]  /*0a40*/  ULDC.64 UR4, c[0x0][0x650] ;  /* 0x0001940000047ab9 */ /* 0x000fe20000000a00 */
[----:B------:R-:W-:Y:S01]  /*0a50*/  PRMT R3, RZ, 0x7610, R3 ;  /* 0x00007610ff037816 */ /* 0x000fe20000000003 */
[----:B------:R-:W-:Y:S01]  /*0a60*/  IMAD.MOV.U32 R103, RZ, RZ, -0x1 ;  /* 0xffffffffff677424 */ /* 0x000fe200078e00ff */
[----:B------:R-:W-:Y:S01]  /*0a70*/  ISETP.GE.U32.AND P0, PT, R16, UR4, PT ;  /* 0x0000000410007c0c */ /* 0x000fe2000bf06070 */
[----:B------:R-:W-:Y:S02]  /*0a80*/  IMAD.MOV.U32 R100, RZ, RZ, -0x1 ;  /* 0xffffffffff647424 */ /* 0x000fe400078e00ff */
[----:B------:R-:W-:Y:S01]  /*0a90*/  IMAD.MOV.U32 R101, RZ, RZ, -0x1 ;  /* 0xffffffffff657424 */ /* 0x000fe200078e00ff */
[----:B------:R-:W-:-:S13]  /*0aa0*/  ISETP.GE.U32.AND.EX P0, PT, R17, UR5, PT, P0 ;  /* 0x0000000511007c0c */ /* 0x000fda000bf06100 */
[----:B------:R-:W-:Y:S05]  /*0ab0*/  @P0 BRA `(.L_x_8) ;  /* 0x0000000400280947 */ /* 0x000fea0003800000 */
[----:B------:R-:W0:Y:S01]  /*0ac0*/  LDC.64 R24, c[0x0][0x628] ;  /* 0x00018a00ff187b82 */ /* 0x000e220000000a00 */
[----:B------:R-:W-:Y:S02]  /*0ad0*/  IMAD.MOV.U32 R10, RZ, RZ, R16 ;  /* 0x000000ffff0a7224 */ /* 0x000fe400078e0010 */
[----:B------:R-:W-:-:S05]  /*0ae0*/  IMAD.MOV.U32 R11, RZ, RZ, R17 ;  /* 0x000000ffff0b7224 */ /* 0x000fca00078e0011 */
[----:B------:R-:W1:Y:S08]  /*0af0*/  LDC R8, c[0x0][0x630] ;  /* 0x00018c00ff087b82 */ /* 0x000e700000000800 */
[----:B------:R-:W2:Y:S01]  /*0b00*/  LDC.64 R26, c[0x0][0x620] ;  /* 0x00018800ff1a7b82 */ /* 0x000ea20000000a00 */
[----:B0-----:R-:W-:-:S04]  /*0b10*/  ISETP.NE.U32.AND P0, PT, R24, RZ, PT ;  /* 0x000000ff1800720c */ /* 0x001fc80003f05070 */
[----:B------:R-:W-:-:S13]  /*0b20*/  ISETP.NE.AND.EX P0, PT, R25, RZ, PT, P0 ;  /* 0x000000ff1900720c */ /* 0x000fda0003f05300 */
[----:B-12---:R-:W-:Y:S05]  /*0b30*/  @!P0 BRA `(.L_x_9) ;  /* 0x0000000000288947 */ /* 0x006fea0003800000 */
[----:B------:R-:W0:Y:S02]  /*0b40*/  LDC R3, c[0x0][0x634] ;  /* 0x00018d00ff037b82 */ /* 0x000e240000000800 */
[----:B0-----:R-:W-:-:S05]  /*0b50*/  IADD3 R3, P0, R16, R3, RZ ;  /* 0x0000000310037210 */ /* 0x001fca0007f1e0ff */
[----:B------:R-:W-:-:S04]  /*0b60*/  IMAD.X R21, RZ, RZ, R17, P0 ;  /* 0x000000ffff157224 */ /* 0x000fc800000e0611 */
[----:B------:R-:W-:-:S04]  /*0b70*/  IMAD.WIDE.U32 R10, R21, R24, RZ ;  /* 0x00000018150a7225 */ /* 0x000fc800078e00ff */
[----:B------:R-:W-:-:S04]  /*0b80*/  IMAD.WIDE.U32 R12, P0, R3, R25, R10 ;  /* 0x00000019030c7225 */ /* 0x000fc8000780000a */
[----:B------:R-:W-:-:S04]  /*0b90*/  IMAD.WIDE.U32 R10, R3, R24, RZ ;  /* 0x00000018030a7225 */ /* 0x000fc800078e00ff */
[----:B------:R-:W-:Y:S01]  /*0ba0*/  IMAD.X R15, RZ, RZ, RZ, P0 ;  /* 0x000000ffff0f7224 */ /* 0x000fe200000e06ff */
[----:B------:R-:W-:Y:S01]  /*0bb0*/  IADD3 RZ, P0, R11, R12, RZ ;  /* 0x0000000c0bff7210 */ /* 0x000fe20007f1e0ff */
[----:B------:R-:W-:-:S04]  /*0bc0*/  IMAD.MOV.U32 R14, RZ, RZ, R13 ;  /* 0x000000ffff0e7224 */ /* 0x000fc800078e000d */
[----:B------:R-:W-:-:S08]  /*0bd0*/  IMAD.WIDE.U32.X R10, R21, R25, R14, P0 ;  /* 0x00000019150a7225 */ /* 0x000fd000000e040e */
.L_x_9:
[----:B------:R-:W0:Y:S01]  /*0be0*/  LDC.64 R30, c[0x0][0x640] ;  /* 0x00019000ff1e7b82 */ /* 0x000e220000000a00 */
[-CC-:B------:R-:W-:Y:S01]  /*0bf0*/  SHF.R.U64 R101, R10, R8.reuse, R11.reuse ;  /* 0x000000080a657219 */ /* 0x180fe2000000120b */
[----:B------:R-:W-:Y:S01]  /*0c00*/  IMAD R29, R9, R23, R4 ;  /* 0x00000017091d7224 */ /* 0x000fe200078e0204 */
[----:B------:R-:W-:Y:S01]  /*0c10*/  SHF.R.U32.HI R3, RZ, R8, R11 ;  /* 0x00000008ff037219 */ /* 0x000fe2000001160b */
[----:B------:R-:W-:Y:S01]  /*0c20*/  IMAD.MOV.U32 R23, RZ, RZ, 0x1 ;  /* 0x00000001ff177424 */ /* 0x000fe200078e00ff */
[----:B------:R-:W-:-:S03]  /*0c30*/  IADD3 R5, P0, RZ, -R101, RZ ;  /* 0x80000065ff057210 */ /* 0x000fc60007f1e0ff */
[----:B------:R-:W1:Y:S02]  /*0c40*/  LDC R12, c[0x0][0x618] ;  /* 0x00018600ff0c7b82 */ /* 0x000e640000000800 */
[----:B------:R-:W-:Y:S02]  /*0c50*/  IMAD.X R3, RZ, RZ, ~R3, P0 ;  /* 0x000000ffff037224 */ /* 0x000fe400000e0e03 */
[----:B------:R-:W-:-:S04]  /*0c60*/  IMAD.WIDE.U32 R10, R5, R26, R16 ;  /* 0x0000001a050a7225 */ /* 0x000fc800078e0010 */
[----:B------:R-:W2:Y:S01]  /*0c70*/  LDC R20, c[0x0][0x608] ;  /* 0x00018200ff147b82 */ /* 0x000ea20000000800 */
[----:B------:R-:W-:Y:S02]  /*0c80*/  IMAD R8, R3, R26, RZ ;  /* 0x0000001a03087224 */ /* 0x000fe400078e02ff */
[----:B------:R-:W-:Y:S02]  /*0c90*/  IMAD.MOV.U32 R3, RZ, RZ, -0x1 ;  /* 0xffffffffff037424 */ /* 0x000fe400078e00ff */
[----:B------:R-:W-:-:S03]  /*0ca0*/  IMAD R5, R5, R27, R8 ;  /* 0x0000001b05057224 */ /* 0x000fc600078e0208 */
[----:B------:R-:W3:Y:S01]  /*0cb0*/  LDC R28, c[0x0][0x658] ;  /* 0x00019600ff1c7b82 */ /* 0x000ee20000000800 */
[----:B------:R-:W-:Y:S01]  /*0cc0*/  IMAD.IADD R5, R11, 0x1, R5 ;  /* 0x000000010b057824 */ /* 0x000fe200078e0205 */
[----:B0-----:R-:W-:-:S04]  /*0cd0*/  ISETP.NE.U32.AND P0, PT, R30, RZ, PT ;  /* 0x000000ff1e00720c */ /* 0x001fc80003f05070 */
[----:B------:R-:W-:Y:S02]  /*0ce0*/  ISETP.NE.AND.EX P0, PT, R31, RZ, PT, P0 ;  /* 0x000000ff1f00720c */ /* 0x000fe40003f05300 */
[----:B------:R-:W0:Y:S01]  /*0cf0*/  LDC R24, c[0x0][0x600] ;  /* 0x00018000ff187b82 */ /* 0x000e220000000800 */
[-CC-:B-1----:R-:W-:Y:S02]  /*0d00*/  SHF.R.U64 R14, R10, R12.reuse, R5.reuse ;  /* 0x0000000c0a0e7219 */ /* 0x182fe40000001205 */
[----:B------:R-:W-:-:S05]  /*0d10*/  SHF.R.U32.HI R5, RZ, R12, R5 ;  /* 0x0000000cff057219 */ /* 0x000fca0000011605 */
[----:B------:R-:W1:Y:S01]  /*0d20*/  LDC R15, c[0x0][0x648] ;  /* 0x00019200ff0f7b82 */ /* 0x000e620000000800 */
[-CC-:B--2---:R-:W-:Y:S02]  /*0d30*/  SHF.R.U64 R27, R14, R20.reuse, R5.reuse ;  /* 0x000000140e1b7219 */ /* 0x184fe40000001205 */
[----:B------:R-:W-:-:S05]  /*0d40*/  SHF.R.U32.HI R5, RZ, R20, R5 ;  /* 0x00000014ff057219 */ /* 0x000fca0000011605 */
[----:B------:R-:W2:Y:S01]  /*0d50*/  LDC R21, c[0x0][0x638] ;  /* 0x00018e00ff157b82 */ /* 0x000ea20000000800 */
[-CC-:B---3--:R-:W-:Y:S02]  /*0d60*/  SHF.R.U64 R20, R27, R28.reuse, R5.reuse ;  /* 0x0000001c1b147219 */ /* 0x188fe40000001205 */
[-C--:B------:R-:W-:Y:S02]  /*0d70*/  SHF.L.U32 R3, R3, R28.reuse, RZ ;  /* 0x0000001c03037219 */ /* 0x080fe400000006ff */
[----:B------:R-:W-:Y:S01]  /*0d80*/  SHF.R.U32.HI R5, RZ, R28, R5 ;  /* 0x0000001cff057219 */ /* 0x000fe20000011605 */
[----:B------:R-:W-:Y:S01]  /*0d90*/  IMAD.MOV.U32 R4, RZ, RZ, R20 ;  /* 0x000000ffff047224 */ /* 0x000fe200078e0014 */
[----:B------:R-:W-:Y:S01]  /*0da0*/  LOP3.LUT R12, RZ, R3, RZ, 0x33, !PT ;  /* 0x00000003ff0c7212 */ /* 0x000fe200078e33ff */
[----:B------:R-:W3:Y:S01]  /*0db0*/  LDC R25, c[0x0][0x610] ;  /* 0x00018400ff197b82 */ /* 0x000ee20000000800 */
[----:B------:R-:W-:Y:S05]  /*0dc0*/  @!P0 BRA `(.L_x_10) ;  /* 0x0000000000288947 */ /* 0x000fea0003800000 */
[----:B------:R-:W4:Y:S02]  /*0dd0*/  LDC R3, c[0x0][0x64c] ;  /* 0x00019300ff037b82 */ /* 0x000f240000000800 */
[----:B----4-:R-:W-:-:S05]  /*0de0*/  IADD3 R3, P0, R20, R3, RZ ;  /* 0x0000000314037210 */ /* 0x010fca0007f1e0ff */
        /* <DEDUP_REMOVED lines=8> */
.L_x_10:
[----:B-1----:R-:W-:Y:S01]  /*0e70*/  SHF.R.U64 R4, R4, R15, R5 ;  /* 0x0000000f04047219 */ /* 0x002fe20000001205 */
[----:B0-----:R-:W-:Y:S01]  /*0e80*/  VIADD R5, R24, 0xffffffff ;  /* 0xffffffff18057836 */ /* 0x001fe20000000000 */
[----:B------:R-:W-:Y:S02]  /*0e90*/  SHF.L.U32 R3, R23, R28, RZ ;  /* 0x0000001c17037219 */ /* 0x000fe400000006ff */
[----:B------:R-:W-:Y:S01]  /*0ea0*/  LOP3.LUT R12, R27, R12, RZ, 0xc0, !PT ;  /* 0x0000000c1b0c7212 */ /* 0x000fe200078ec0ff */
[----:B------:R-:W-:Y:S01]  /*0eb0*/  IMAD.MOV R8, RZ, RZ, -R4 ;  /* 0x000000ffff087224 */ /* 0x000fe200078e0a04 */
[----:B------:R-:W-:Y:S02]  /*0ec0*/  SEL R6, R6, R29, !P1 ;  /* 0x0000001d06067207 */ /* 0x000fe40004800000 */
[----:B------:R-:W-:Y:S01]  /*0ed0*/  LOP3.LUT R5, R14, R5, RZ, 0xc0, !PT ;  /* 0x000000050e057212 */ /* 0x000fe200078ec0ff */
[----:B------:R-:W-:Y:S02]  /*0ee0*/  IMAD R9, R3, R4, R12 ;  /* 0x0000000403097224 */ /* 0x000fe400078e020c */
[----:B--2---:R-:W-:-:S02]  /*0ef0*/  IMAD R3, R8, R21, R20 ;  /* 0x0000001508037224 */ /* 0x004fc400078e0214 */
[----:B---3--:R-:W-:Y:S02]  /*0f00*/  IMAD R6, R9, R25, R6 ;  /* 0x0000001909067224 */ /* 0x008fe400078e0206 */
[----:B------:R-:W-:Y:S02]  /*0f10*/  IMAD R103, R3, R24, R5 ;  /* 0x0000001803677224 */ /* 0x000fe400078e0205 */
[----:B------:R-:W-:-:S03]  /*0f20*/  IMAD.MOV.U32 R4, RZ, RZ, 0x1 ;  /* 0x00000001ff047424 */ /* 0x000fc600078e00ff */
[----:B------:R-:W-:Y:S02]  /*0f30*/  SEL R100, R103, R6, !P1 ;  /* 0x0000000667647207 */ /* 0x000fe40004800000 */
[----:B------:R-:W-:Y:S02]  /*0f40*/  PRMT R3, R4, 0x7610, R3 ;  /* 0x0000761004037816 */ /* 0x000fe40000000003 */
[----:B------:R-:W-:-:S07]  /*0f50*/  SEL R103, R6, R103, !P1 ;  /* 0x0000006706677207 */ /* 0x000fce0004800000 */
.L_x_8:
[----:B------:R-:W-:-:S08]  /*0f60*/  NOP ;  /* 0x0000000000007918 */ /* 0x000fd00000000000 */
[----:B------:R-:W0:Y:S02]  /*0f70*/  USETMAXREG.TRY_ALLOC.CTAPOOL UP0, 0xe8 ;  /* 0x000000e8000079c8 */ /* 0x000e240008000600 */
[----:B0-----:R-:W-:-:S13]  /*0f80*/  PLOP3.LUT P0, PT, PT, PT, UP0, 0x80, 0x0 ;  /* 0x000000000000781c */ /* 0x001fda0003f0f008 */
[----:B------:R-:W-:Y:S05]  /*0f90*/  @!P0 BRA `(.L_x_8) ;  /* 0xfffffffc00f08947 */ /* 0x000fea000383ffff */
[----:B------:R-:W-:Y:S01]  /*0fa0*/  ULDC.64 UR4, c[0x0][0x598] ;  /* 0x0001660000047ab9 */ /* 0x000fe20000000a00 */
[----:B------:R-:W-:Y:S01]  /*0fb0*/  ULDC.64 UR38, c[0x0][0x208] ;  /* 0x0000820000267ab9 */ /* 0x000fe20000000a00 */
[----:B------:R-:W-:-:S04]  /*0fc0*/  ISETP.NE.U32.AND P0, PT, RZ, UR4, PT ;  /* 0x00000004ff007c0c */ /* 0x000fc8000bf05070 */
[----:B------:R-:W-:-:S13]  /*0fd0*/  ISETP.NE.AND.EX P0, PT, RZ, UR5, PT, P0 ;  /* 0x00000005ff007c0c */ /* 0x000fda000bf05300 */
[----:B------:R-:W-:Y:S05]  /*0fe0*/  @!P0 BRA `(.L_x_11) ;  /* 0x00000000001c8947 */ /* 0x000fea0003800000 */
[----:B------:R-:W0:Y:S02]  /*0ff0*/  LDC.64 R4, c[0x0][0x598] ;  /* 0x00016600ff047b82 */ /* 0x000e240000000a00 */
[----:B0-----:R-:W2:Y:S02]  /*1000*/  LDG.E.64 R4, desc[UR38][R4.64] ;  /* 0x0000002604047981 */ /* 0x001ea4000c1e1b00 */
[----:B--2---:R-:W-:-:S04]  /*1010*/  ISETP.NE.U32.AND P0, PT, R4, RZ, PT ;  /* 0x000000ff0400720c */ /* 0x004fc80003f05070 */
[----:B------:R-:W-:-:S13]  /*1020*/  ISETP.NE.AND.EX P0, PT, R5, RZ, PT, P0 ;  /* 0x000000ff0500720c */ /* 0x000fda0003f05300 */
[----:B------:R-:W-:Y:S05]  /*1030*/  @!P0 BRA `(.L_x_11) ;  /* 0x0000000000088947 */ /* 0x000fea0003800000 */
[----:B------:R0:W5:Y:S01]  /*1040*/  LD.E R23, desc[UR38][R4.64] ;  /* 0x0000002604177980 */ /* 0x000162000c101900 */
[----:B------:R-:W-:Y:S05]  /*1050*/  BRA `(.L_x_12) ;  /* 0x0000000000247947 */ /* 0x000fea0003800000 */
.L_x_11:
[----:B------:R-:W-:Y:S02]  /*1060*/  ULDC.64 UR4, c[0x0][0x588] ;  /* 0x0001620000047ab9 */ /* 0x000fe40000000a00 */
[----:B------:R-:W-:-:S04]  /*1070*/  ISETP.NE.U32.AND P0, PT, RZ, UR4, PT ;  /* 0x00000004ff007c0c */ /* 0x000fc8000bf05070 */
[----:B------:R-:W-:-:S13]  /*1080*/  ISETP.NE.AND.EX P0, PT, RZ, UR5, PT, P0 ;  /* 0x00000005ff007c0c */ /* 0x000fda000bf05300 */
[----:B------:R-:W-:Y:S05]  /*1090*/  @!P0 BRA `(.L_x_13) ;  /* 0x00000000000c8947 */ /* 0x000fea0003800000 */
[----:B------:R-:W0:Y:S02]  /*10a0*/  LDC.64 R4, c[0x0][0x588] ;  /* 0x00016200ff047b82 */ /* 0x000e240000000a00 */
[----:B0-----:R1:W5:Y:S01]  /*10b0*/  LDG.E R23, desc[UR38][R4.64] ;  /* 0x0000002604177981 */ /* 0x001362000c1e1900 */
[----:B------:R-:W-:Y:S05]  /*10c0*/  BRA `(.L_x_12) ;  /* 0x0000000000087947 */ /* 0x000fea0003800000 */
.L_x_13:
[----:B------:R-:W-:Y:S02]  /*10d0*/  ULDC UR4, c[0x0][0x580] ;  /* 0x0001600000047ab9 */ /* 0x000fe40000000800 */
[----:B------:R-:W-:-:S07]  /*10e0*/  IMAD.U32 R23, RZ, RZ, UR4 ;  /* 0x00000004ff177e24 */ /* 0x000fce000f8e00ff */
.L_x_12:
[----:B------:R-:W-:Y:S02]  /*10f0*/  ULDC.64 UR4, c[0x0][0x5a0] ;  /* 0x0001680000047ab9 */ /* 0x000fe40000000a00 */
[----:B------:R-:W-:-:S04]  /*1100*/  ISETP.NE.U32.AND P0, PT, RZ, UR4, PT ;  /* 0x00000004ff007c0c */ /* 0x000fc8000bf05070 */
[----:B------:R-:W-:-:S13]  /*1110*/  ISETP.NE.AND.EX P0, PT, RZ, UR5, PT, P0 ;  /* 0x00000005ff007c0c */ /* 0x000fda000bf05300 */
[----:B------:R-:W-:Y:S05]  /*1120*/  @!P0 BRA `(.L_x_14) ;  /* 0x00000000001c8947 */ /* 0x000fea0003800000 */
[----:B01----:R-:W0:Y:S02]  /*1130*/  LDC.64 R4, c[0x0][0x5a0] ;  /* 0x00016800ff047b82 */ /* 0x003e240000000a00 */
[----:B0-----:R-:W2:Y:S02]  /*1140*/  LDG.E.64 R4, desc[UR38][R4.64] ;  /* 0x0000002604047981 */ /* 0x001ea4000c1e1b00 */
[----:B--2---:R-:W-:-:S04]  /*1150*/  ISETP.NE.U32.AND P0, PT, R4, RZ, PT ;  /* 0x000000ff0400720c */ /* 0x004fc80003f05070 */
[----:B------:R-:W-:-:S13]  /*1160*/  ISETP.NE.AND.EX P0, PT, R5, RZ, PT, P0 ;  /* 0x000000ff0500720c */ /* 0x000fda0003f05300 */
[----:B------:R-:W-:Y:S05]  /*1170*/  @!P0 BRA `(.L_x_14) ;  /* 0x0000000000088947 */ /* 0x000fea0003800000 */
[----:B------:R0:W5:Y:S01]  /*1180*/  LD.E R90, desc[UR38][R4.64] ;  /* 0x00000026045a7980 */ /* 0x000162000c101900 */
[----:B------:R-:W-:Y:S05]  /*1190*/  BRA `(.L_x_15) ;  /* 0x0000000000247947 */ /* 0x000fea0003800000 */
.L_x_14:
[----:B------:R-:W-:Y:S02]  /*11a0*/  ULDC.64 UR4, c[0x0][0x590] ;  /* 0x0001640000047ab9 */ /* 0x000fe40000000a00 */
[----:B------:R-:W-:-:S04]  /*11b0*/  ISETP.NE.U32.AND P0, PT, RZ, UR4, PT ;  /* 0x00000004ff007c0c */ /* 0x000fc8000bf05070 */
[----:B------:R-:W-:-:S13]  /*11c0*/  ISETP.NE.AND.EX P0, PT, RZ, UR5, PT, P0 ;  /* 0x00000005ff007c0c */ /* 0x000fda000bf05300 */
[----:B------:R-:W-:Y:S05]  /*11d0*/  @!P0 BRA `(.L_x_16) ;  /* 0x00000000000c8947 */ /* 0x000fea0003800000 */
[----:B------:R-:W2:Y:S02]  /*11e0*/  LDC.64 R90, c[0x0][0x590] ;  /* 0x00016400ff5a7b82 */ /* 0x000ea40000000a00 */
[----:B--2---:R2:W5:Y:S01]  /*11f0*/  LDG.E R90, desc[UR38][R90.64] ;  /* 0x000000265a5a7981 */ /* 0x004562000c1e1900 */
[----:B------:R-:W-:Y:S05]  /*1200*/  BRA `(.L_x_15) ;  /* 0x0000000000087947 */ /* 0x000fea0003800000 */
.L_x_16:
[----:B------:R-:W-:Y:S02]  /*1210*/  ULDC UR4, c[0x0][0x584] ;  /* 0x0001610000047ab9 */ /* 0x000fe40000000800 */
[----:B------:R-:W-:-:S07]  /*1220*/  IMAD.U32 R90, RZ, RZ, UR4 ;  /* 0x00000004ff5a7e24 */ /* 0x000fce000f8e00ff */
.L_x_15:
[----:B------:R-:W-:-:S13]  /*1230*/  LOP3.LUT P0, RZ, R3, 0xff, RZ, 0xc0, !PT ;  /* 0x000000ff03ff7812 */ /* 0x000fda000780c0ff */
[----:B------:R-:W-:Y:S05]  /*1240*/  @!P0 EXIT ;  /* 0x000000000000894d */ /* 0x000fea0003800000 */
[----:B------:R-:W3:Y:S01]  /*1250*/  LDC R93, c[0x0][0x658] ;  /* 0x00019600ff5d7b82 */ /* 0x000ee20000000800 */
[----:B------:R-:W-:Y:S01]  /*1260*/  LOP3.LUT R7, R7, 0x1, RZ, 0xc0, !PT ;  /* 0x0000000107077812 */ /* 0x000fe200078ec0ff */
[----:B------:R-:W-:Y:S01]  /*1270*/  ULDC.64 UR6, c[0x0][0x288] ;  /* 0x0000a20000067ab9 */ /* 0x000fe20000000a00 */
[----:B------:R-:W-:Y:S01]  /*1280*/  SHF.R.U32.HI R3, RZ, 0x2, R95 ;  /* 0x00000002ff037819 */ /* 0x000fe2000001165f */
[----:B------:R-:W-:Y:S01]  /*1290*/  UIADD3 UR4, UR7, 0x1f, URZ ;  /* 0x0000001f07047890 */ /* 0x000fe2000fffe03f */
[----:B------:R-:W-:Y:S01]  /*12a0*/  SHF.R.U32.HI R0, RZ, 0x1, R0 ;  /* 0x00000001ff007819 */ /* 0x000fe20000011600 */
[----:B------:R-:W-:Y:S01]  /*12b0*/  IMAD.SHL.U32 R88, R7, 0x40, RZ ;  /* 0x0000004007587824 */ /* 0x000fe200078e00ff */
[----:B------:R-:W-:Y:S01]  /*12c0*/  LOP3.LUT R3, R3, 0x7, RZ, 0xc0, !PT ;  /* 0x0000000703037812 */ /* 0x000fe200078ec0ff */
[----:B------:R-:W4:Y:S01]  /*12d0*/  LDC.64 R8, c[0x0][0x5c8] ;  /* 0x00017200ff087b82 */ /* 0x000f220000000a00 */
[----:B------:R-:W-:Y:S01]  /*12e0*/  USHF.R.S32.HI UR5, URZ, 0x1f, UR4 ;  /* 0x0000001f3f057899 */ /* 0x000fe20008011404 */
[----:B------:R-:W-:Y:S01]  /*12f0*/  LOP3.LUT R0, R0, 0x30, RZ, 0xc0, !PT ;  /* 0x0000003000007812 */ /* 0x000fe200078ec0ff */
[----:B------:R-:W-:Y:S01]  /*1300*/  IMAD.MOV.U32 R6, RZ, RZ, 0x1 ;  /* 0x00000001ff067424 */ /* 0x000fe200078e00ff */
[--C-:B------:R-:W-:Y:S01]  /*1310*/  LOP3.LUT R88, R88, 0x40, R3.reuse, 0xe2, !PT ;  /* 0x0000004058587812 */ /* 0x100fe200078ee203 */
[----:B------:R-:W-:Y:S01]  /*1320*/  ULEA.HI UR5, UR5, UR4, URZ, 0x5 ;  /* 0x0000000405057291 */ /* 0x000fe2000f8f283f */
[-C--:B01----:R-:W-:Y:S01]  /*1330*/  IADD3 R4, RZ, -R0.reuse, -R3 ;  /* 0x80000000ff047210 */ /* 0x083fe20007ffe803 */
[----:B------:R-:W-:Y:S01]  /*1340*/  IMAD.U32 R5, RZ, RZ, UR6 ;  /* 0x00000006ff057e24 */ /* 0x000fe2000f8e00ff */
[----:B------:R-:W0:Y:S01]  /*1350*/  LDC R97, c[0x0][0x600] ;  /* 0x00018000ff617b82 */ /* 0x000e220000000800 */
[----:B------:R-:W-:Y:S01]  /*1360*/  LOP3.LUT R88, R88, R0, RZ, 0xfc, !PT ;  /* 0x0000000058587212 */ /* 0x000fe200078efcff */
[----:B------:R-:W-:Y:S01]  /*1370*/  IMAD.MOV.U32 R0, RZ, RZ, -0x1 ;  /* 0xffffffffff007424 */ /* 0x000fe200078e00ff */
[----:B------:R-:W-:Y:S01]  /*1380*/  USHF.R.S32.HI UR43, URZ, 0x5, UR5 ;  /* 0x000000053f2b7899 */ /* 0x000fe20008011405 */
[----:B------:R-:W-:Y:S01]  /*1390*/  LOP3.LUT R94, R95, 0x3, RZ, 0xc0, !PT ;  /* 0x000000035f5e7812 */ /* 0x000fe200078ec0ff */
[----:B------:R-:W-:Y:S01]  /*13a0*/  IMAD R4, R7, -0x40, R4 ;  /* 0xffffffc007047824 */ /* 0x000fe200078e0204 */
[C---:B------:R-:W-:Y:S01]  /*13b0*/  LOP3.LUT R96, R95.reuse, 0x80, RZ, 0xc0, !PT ;  /* 0x000000805f607812 */ /* 0x040fe200078ec0ff */
[----:B------:R-:W-:Y:S01]  /*13c0*/  UISETP.LT.AND UP0, UPT, UR43, 0x1, UPT ;  /* 0x000000012b00788c */ /* 0x000fe2000bf01270 */
[-C--:B---3--:R-:W-:Y:S01]  /*13d0*/  SHF.L.U32 R0, R0, R93.reuse, RZ ;  /* 0x0000005d00007219 */ /* 0x088fe200000006ff */
[----:B------:R-:W-:Y:S01]  /*13e0*/  ULDC UR4, c[0x0][0x284] ;  /* 0x0000a10000047ab9 */ /* 0x000fe20000000800 */
[----:B------:R-:W-:Y:S01]  /*13f0*/  IMAD R94, R94, -0x2, R5 ;  /* 0xfffffffe5e5e7824 */ /* 0x000fe200078e0205 */
[----:B------:R-:W-:Y:S01]  /*1400*/  USEL UR44, UR43, 0x1, UP0 ;  /* 0x000000012b2c7887 */ /* 0x000fe20008000000 */
[----:B------:R-:W-:Y:S01]  /*1410*/  SHF.L.U32 R93, R6, R93, RZ ;  /* 0x0000005d065d7219 */ /* 0x000fe200000006ff */
[----:B------:R-:W-:Y:S01]  /*1420*/  IMAD.SHL.U32 R95, R95, 0x2, RZ ;  /* 0x000000025f5f7824 */ /* 0x000fe200078e00ff */
[----:B------:R-:W-:Y:S01]  /*1430*/  LOP3.LUT R102, R18, 0x1, RZ, 0xfc, !PT ;  /* 0x0000000112667812 */ /* 0x000fe200078efcff */
[----:B------:R-:W-:Y:S01]  /*1440*/  VIADD R99, R4, UR4 ;  /* 0x0000000404637c36 */ /* 0x000fe20008000000 */
[C---:B----4-:R-:W-:Y:S01]  /*1450*/  SHF.L.U64.HI R92, R8.reuse, 0x3, R9 ;  /* 0x00000003085c7819 */ /* 0x050fe20000010209 */
[----:B--2---:R-:W-:Y:S01]  /*1460*/  IMAD.SHL.U32 R91, R8, 0x8, RZ ;  /* 0x00000008085b7824 */ /* 0x004fe200078e00ff */
[----:B------:R-:W-:Y:S01]  /*1470*/  SHF.R.U32.HI R96, RZ, 0x7, R96 ;  /* 0x00000007ff607819 */ /* 0x000fe20000011660 */
[----:B------:R-:W-:Y:S01]  /*1480*/  IMAD.MOV.U32 R89, RZ, RZ, RZ ;  /* 0x000000ffff597224 */ /* 0x000fe200078e00ff */
[----:B------:R-:W-:Y:S01]  /*1490*/  LOP3.LUT R98, RZ, R0, RZ, 0x33, !PT ;  /* 0x00000000ff627212 */ /* 0x000fe200078e33ff */
[----:B------:R-:W-:Y:S01]  /*14a0*/  UIADD3 UR44, UR43, -UR44, URZ ;  /* 0x8000002c2b2c7290 */ /* 0x000fe2000fffe03f */
[----:B------:R-:W-:Y:S01]  /*14b0*/  UMOV UR40, URZ ;  /* 0x0000003f00287c82 */ /* 0x000fe20008000000 */
[----:B0-----:R-:W-:Y:S01]  /*14c0*/  VIADD R97, R97, 0xffffffff ;  /* 0xffffffff61617836 */ /* 0x001fe20000000000 */
[----:B------:R-:W-:-:S09]  /*14d0*/  UMOV UR41, URZ ;  /* 0x0000003f00297c82 */ /* 0x000fd20008000000 */
.L_x_164:
[----:B0-----:R-:W0:Y:S01]  /*14e0*/  SHFL.IDX PT, R0, R96, RZ, 0x1f ;  /* 0x00001fff60007589 */ /* 0x001e2200000e0000 */
[----:B-1----:R-:W1:Y:S01]  /*14f0*/  S2UR UR7, SR_CgaCtaId ;  /* 0x00000000000779c3 */ /* 0x002e620000008800 */
[----:B------:R-:W-:Y:S01]  /*1500*/  UMOV UR6, 0x400 ;  /* 0x0000040000067882 */ /* 0x000fe20000000000 */
[----:B0-----:R-:W-:Y:S01]  /*1510*/  R2UR UR4, R0 ;  /* 0x00000000000472ca */ /* 0x001fe200000e0000 */
[----:B-1----:R-:W-:-:S12]  /*1520*/  ULEA UR6, UR7, UR6, 0x18 ;  /* 0x0000000607067291 */ /* 0x002fd8000f8ec03f */
[----:B------:R-:W-:-:S04]  /*1530*/  ULEA.HI UR5, UR4, UR4, URZ, 0x1 ;  /* 0x0000000404057291 */ /* 0x000fc8000f8f083f */
[----:B------:R-:W-:-:S04]  /*1540*/  ULOP3.LUT UR5, UR5, 0x7fffe, URZ, 0xc0, !UPT ;  /* 0x0007fffe05057892 */ /* 0x000fc8000f8ec03f */
[----:B------:R-:W-:-:S03]  /*1550*/  UIADD3 UR5, UR4, -UR5, URZ ;  /* 0x8000000504057290 */ /* 0x000fc6000fffe03f */
[----:B------:R-:W-:Y:S01]  /*1560*/  ULDC UR4, c[0x0][0x28c] ;  /* 0x0000a30000047ab9 */ /* 0x000fe20000000800 */
[----:B------:R-:W-:Y:S01]  /*1570*/  ULEA UR5, UR5, UR6, 0xd ;  /* 0x0000000605057291 */ /* 0x000fe2000f8e683f */
[----:B------:R-:W-:-:S03]  /*1580*/  ISETP.LT.AND P0, PT, RZ, UR4, PT ;  /* 0x00000004ff007c0c */ /* 0x000fc6000bf01270 */
[----:B------:R-:W-:-:S04]  /*1590*/  UIADD3 UR5, UR5, 0x180, URZ ;  /* 0x0000018005057890 */ /* 0x000fc8000fffe03f */
[----:B------:R-:W-:-:S04]  /*15a0*/  USHF.R.U32.HI UR5, URZ, 0x4, UR5 ;  /* 0x000000043f057899 */ /* 0x000fc80008011605 */
[----:B------:R-:W-:-:S04]  /*15b0*/  ULOP3.LUT UR5, UR5, 0x3fff, URZ, 0xc0, !UPT ;  /* 0x00003fff05057892 */ /* 0x000fc8000f8ec03f */
[----:B------:R-:W-:Y:S01]  /*15c0*/  ULOP3.LUT UR45, UR5, 0x10000, URZ, 0xfc, !UPT ;  /* 0x00010000052d7892 */ /* 0x000fe2000f8efc3f */
[----:B---345:R-:W-:Y:S11]  /*15d0*/  @P0 BRA `(.L_x_17) ;  /* 0x0000000000400947 */ /* 0x038ff60003800000 */
[----:B------:R-:W-:Y:S01]  /*15e0*/  MOV R0, 0x0 ;  /* 0x0000000000007802 */ /* 0x000fe20000000f00 */
[----:B------:R-:W-:Y:S01]  /*15f0*/  ULDC.64 UR4, c[0x4][0x68] ;  /* 0x01001a0000047ab9 */ /* 0x000fe20000000a00 */
[----:B------:R-:W-:Y:S01]  /*1600*/  ULDC.64 UR6, c[0x4][0x8] ;  /* 0x0100020000067ab9 */ /* 0x000fe20000000a00 */
[----:B------:R-:W-:Y:S01]  /*1610*/  IMAD.U32 R4, RZ, RZ, UR4 ;  /* 0x00000004ff047e24 */ /* 0x000fe2000f8e00ff */
[----:B------:R0:W1:Y:S01]  /*1620*/  LDC.64 R14, c[0x4][R0] ;  /* 0x01000000000e7b82 */ /* 0x0000620000000a00 */
[----:B------:R-:W-:Y:S01]  /*1630*/  IMAD.U32 R5, RZ, RZ, UR5 ;  /* 0x00000005ff057e24 */ /* 0x000fe2000f8e00ff */
[----:B------:R-:W-:Y:S01]  /*1640*/  ULDC.64 UR4, c[0x4][0x70] ;  /* 0x01001c0000047ab9 */ /* 0x000fe20000000a00 */
[----:B------:R-:W-:Y:S02]  /*1650*/  IMAD.U32 R10, RZ, RZ, UR6 ;  /* 0x00000006ff0a7e24 */ /* 0x000fe4000f8e00ff */
[----:B------:R-:W-:Y:S02]  /*1660*/  IMAD.U32 R6, RZ, RZ, UR4 ;  /* 0x00000004ff067e24 */ /* 0x000fe4000f8e00ff */
[----:B------:R-:W-:-:S02]  /*1670*/  IMAD.U32 R7, RZ, RZ, UR5 ;  /* 0x00000005ff077e24 */ /* 0x000fc4000f8e00ff */
[----:B------:R-:W-:Y:S02]  /*1680*/  IMAD.U32 R11, RZ, RZ, UR7 ;  /* 0x00000007ff0b7e24 */ /* 0x000fe4000f8e00ff */
[----:B------:R-:W-:Y:S02]  /*1690*/  IMAD.MOV.U32 R8, RZ, RZ, 0x1e1 ;  /* 0x000001e1ff087424 */ /* 0x000fe400078e00ff */
[----:B------:R-:W-:Y:S02]  /*16a0*/  IMAD.MOV.U32 R12, RZ, RZ, 0x1 ;  /* 0x00000001ff0c7424 */ /* 0x000fe400078e00ff */
[----:B0-----:R-:W-:-:S07]  /*16b0*/  IMAD.MOV.U32 R13, RZ, RZ, RZ ;  /* 0x000000ffff0d7224 */ /* 0x001fce00078e00ff */
[----:B------:R-:W-:-:S07]  /*16c0*/  LEPC R20, `(.L_x_17) ;  /* 0x000000001014794e */ /* 0x000fce0000000000 */
[----:B-1---5:R-:W-:Y:S05]  /*16d0*/  CALL.ABS.NOINC R14 ;  /* 0x000000000e007343 */ /* 0x022fea0003c00000 */
.L_x_17:
[----:B------:R-:W-:-:S13]  /*16e0*/  ISETP.NE.AND P0, PT, R102, 0x3, PT ;  /* 0x000000036600780c */ /* 0x000fda0003f05270 */
[----:B------:R-:W-:Y:S05]  /*16f0*/  @!P0 BRA `(.L_x_18) ;  /* 0x0000000000048947 */ /* 0x000fea0003800000 */
[----:B------:R-:W-:Y:S01]  /*1700*/  BPT.TRAP 0x1 ;  /* 0x000000040000795c */ /* 0x000fe20000300000 */
.L_x_18:
[----:B------:R-:W0:Y:S01]  /*1710*/  S2UR UR5, SR_CgaCtaId ;  /* 0x00000000000579c3 */ /* 0x000e220000008800 */
[----:B------:R-:W-:Y:S01]  /*1720*/  UMOV UR4, 0x400 ;  /* 0x0000040000047882 */ /* 0x000fe20000000000 */
[----:B------:R-:W-:Y:S02]  /*1730*/  IMAD.U32 R0, RZ, RZ, UR40 ;  /* 0x00000028ff007e24 */ /* 0x000fe4000f8e00ff */
[----:B------:R-:W-:-:S03]  /*1740*/  IMAD.U32 R3, RZ, RZ, UR41 ;  /* 0x00000029ff037e24 */ /* 0x000fc6000f8e00ff */
[----:B------:R-:W-:Y:S01]  /*1750*/  SHF.L.U32 R0, R0, 0x1f, RZ ;  /* 0x0000001f00007819 */ /* 0x000fe200000006ff */
[----:B0-----:R-:W-:-:S06]  /*1760*/  ULEA UR4, UR5, UR4, 0x18 ;  /* 0x0000000405047291 */ /* 0x001fcc000f8ec03f */
[----:B------:R-:W-:-:S04]  /*1770*/  IMAD.U32 R6, RZ, RZ, UR4 ;  /* 0x00000004ff067e24 */ /* 0x000fc8000f8e00ff */
[----:B------:R-:W-:-:S04]  /*1780*/  IMAD R3, R3, 0x8, R6 ;  /* 0x0000000803037824 */ /* 0x000fc800078e0206 */
[----:B------:R0:W1:Y:S01]  /*1790*/  SYNCS.PHASECHK.TRANS64.TRYWAIT P1, [R3+URZ], R0 ;  /* 0x00000000030075a7 */ /* 0x000062000802017f */
[----:B------:R-:W-:Y:S05]  /*17a0*/  @!P0 BRA `(.L_x_19) ;  /* 0x0000000000048947 */ /* 0x000fea0003800000 */
[----:B------:R-:W-:Y:S01]  /*17b0*/  BPT.TRAP 0x1 ;  /* 0x000000040000795c */ /* 0x000fe20000300000 */
.L_x_19:
[----:B------:R-:W-:-:S05]  /*17c0*/  IMAD.U32 R4, RZ, RZ, UR44 ;  /* 0x0000002cff047e24 */ /* 0x000fca000f8e00ff */
[----:B------:R-:W-:Y:S01]  /*17d0*/  ISETP.GE.AND P2, PT, R4, 0x1, PT ;  /* 0x000000010400780c */ /* 0x000fe20003f46270 */
[----:B-1----:R-:W-:-:S12]  /*17e0*/  @P1 BRA `(.L_x_20) ;  /* 0x0000000000081947 */ /* 0x002fd80003800000 */
[----:B------:R-:W1:Y:S02]  /*17f0*/  SYNCS.PHASECHK.TRANS64.TRYWAIT P1, [R3+URZ], R0 ;  /* 0x00000000030075a7 */ /* 0x000e64000802017f */
[----:B-1----:R-:W-:Y:S05]  /*1800*/  @!P1 BRA `(.L_x_21) ;  /* 0x0000006800009947 */ /* 0x002fea0003800000 */
.L_x_20:
[----:B------:R-:W-:Y:S05]  /*1810*/  WARPSYNC.ALL ;  /* 0x0000000000007948 */ /* 0x000fea0003800000 */
[----:B------:R-:W-:Y:S01]  /*1820*/  R2UR UR4, R6 ;  /* 0x00000000060472ca */ /* 0x000fe200000e0000 */
[----:B------:R-:W-:Y:S01]  /*1830*/  ULEA UR5, UR41, UR45, 0xa ;  /* 0x0000002d29057291 */ /* 0x000fe2000f8e503f */
[----:B------:R-:W-:Y:S01]  /*1840*/  WARPGROUP.ARRIVE ;  /* 0x00000000000079c5 */ /* 0x000fe20000000000 */
[----:B------:R-:W-:Y:S01]  /*1850*/  UMOV UR9, 0x40000040 ;  /* 0x4000004000097882 */ /* 0x000fe20000000000 */
[----:B------:R-:W-:-:S04]  /*1860*/  UMOV UR11, 0x40000040 ;  /* 0x40000040000b7882 */ /* 0x000fc80000000000 */
[----:B------:R-:W-:-:S05]  /*1870*/  UMOV UR8, UR5 ;  /* 0x0000000500087c82 */ /* 0x000fca0008000000 */
[----:B------:R-:W-:-:S04]  /*1880*/  UIADD3 UR4, UR4, 0x1c180, URZ ;  /* 0x0001c18004047890 */ /* 0x000fc8000fffe03f */
[----:B------:R-:W-:-:S04]  /*1890*/  USHF.R.U32.HI UR4, URZ, 0x4, UR4 ;  /* 0x000000043f047899 */ /* 0x000fc80008011604 */
[----:B------:R-:W-:-:S04]  /*18a0*/  ULOP3.LUT UR4, UR4, 0x3fff, URZ, 0xc0, !UPT ;  /* 0x00003fff04047892 */ /* 0x000fc8000f8ec03f */
[----:B------:R-:W-:-:S04]  /*18b0*/  ULOP3.LUT UR4, UR4, 0x10000, URZ, 0xfc, !UPT ;  /* 0x0001000004047892 */ /* 0x000fc8000f8efc3f */
[----:B------:R-:W-:-:S07]  /*18c0*/  ULEA UR6, UR41, UR4, 0xa ;  /* 0x0000000429067291 */ /* 0x000fce000f8e503f */
[----:B------:R-:W-:Y:S02]  /*18d0*/  UMOV UR10, UR6 ;  /* 0x00000006000a7c82 */ /* 0x000fe40008000000 */
[----:B------:R-:W-:Y:S01]  /*18e0*/  HGMMA.64x128x8.F32.TF32 R24, gdesc[UR8], RZ, !UPT, gsb0 ;  /* 0x05e00000081879f0 */ /* 0x000fe2000c0028ff */
[----:B------:R-:W-:Y:S02]  /*18f0*/  UIADD3 UR8, UR5, 0x2, URZ ;  /* 0x0000000205087890 */ /* 0x000fe4000fffe03f */
[----:B------:R-:W-:Y:S01]  /*1900*/  UIADD3 UR10, UR6, 0x2, URZ ;  /* 0x00000002060a7890 */ /* 0x000fe2000fffe03f */
[----:B------:R-:W-:Y:S01]  /*1910*/  UMOV UR9, 0x40000040 ;  /* 0x4000004000097882 */ /* 0x000fe20000000000 */
[----:B------:R-:W-:Y:S01]  /*1920*/  UMOV UR11, 0x40000040 ;  /* 0x40000040000b7882 */ /* 0x000fe20000000000 */
[----:B------:R-:W-:Y:S02]  /*1930*/  WARPGROUP.DEPBAR.LE gsb0, 0x0 ;  /* 0x00008000000079c5 */ /* 0x000fe40000010000 */
[----:B------:R-:W-:-:S06]  /*1940*/  WARPGROUP.ARRIVE ;  /* 0x00000000000079c5 */ /* 0x000fcc0000000000 */
[----:B------:R-:W-:Y:S01]  /*1950*/  HGMMA.64x128x8.F32.TF32 R24, gdesc[UR8], R24, gsb0 ;  /* 0x05e00000081879f0 */ /* 0x000fe20008002818 */
        /* <DEDUP_REMOVED lines=13> */
[----:B------:R-:W-:Y:S03]  /*1a30*/  HGMMA.64x128x8.F32.TF32 R24, gdesc[UR8], R24, gsb0 ;  /* 0x05e00000081879f0 */ /* 0x000fe60008002818 */
[----:B------:R-:W-:Y:S02]  /*1a40*/  WARPGROUP.DEPBAR.LE gsb0, 0x0 ;  /* 0x00008000000079c5 */ /* 0x000fe40000010000 */
[----:B------:R-:W-:Y:S05]  /*1a50*/  @!P2 BRA `(.L_x_22) ;  /* 0x000000040028a947 */ /* 0x000fea0003800000 */
[----:B------:R-:W-:Y:S01]  /*1a60*/  UIADD3 UR5, UR41, 0x1, URZ ;  /* 0x0000000129057890 */ /* 0x000fe2000fffe03f */
[----:B01----:R-:W-:Y:S02]  /*1a70*/  IMAD.U32 R0, RZ, RZ, UR44 ;  /* 0x0000002cff007e24 */ /* 0x003fe4000f8e00ff */
[----:B------:R-:W-:Y:S01]  /*1a80*/  IMAD.U32 R3, RZ, RZ, UR41 ;  /* 0x00000029ff037e24 */ /* 0x000fe2000f8e00ff */
[----:B------:R-:W-:-:S04]  /*1a90*/  UISETP.NE.AND UP0, UPT, UR5, 0x7, UPT ;  /* 0x000000070500788c */ /* 0x000fc8000bf05270 */
[----:B------:R-:W-:Y:S02]  /*1aa0*/  USEL UR6, URZ, 0x1, UP0 ;  /* 0x000000013f067887 */ /* 0x000fe40008000000 */
[----:B------:R-:W-:Y:S02]  /*1ab0*/  USEL UR5, UR5, URZ, UP0 ;  /* 0x0000003f05057287 */ /* 0x000fe40008000000 */
[----:B------:R-:W-:-:S06]  /*1ac0*/  ULOP3.LUT UR6, UR40, UR6, URZ, 0x3c, !UPT ;  /* 0x0000000628067292 */ /* 0x000fcc000f8e3c3f */
[----:B------:R-:W-:-:S07]  /*1ad0*/  IMAD.U32 R7, RZ, RZ, UR6 ;  /* 0x00000006ff077e24 */ /* 0x000fce000f8e00ff */
.L_x_29:
[----:B------:R-:W-:Y:S05]  /*1ae0*/  @!P0 BRA `(.L_x_23) ;  /* 0x0000000000048947 */ /* 0x000fea0003800000 */
[----:B------:R-:W-:Y:S01]  /*1af0*/  BPT.TRAP 0x1 ;  /* 0x000000040000795c */ /* 0x000fe20000300000 */
.L_x_23:
[----:B------:R-:W0:Y:S01]  /*1b00*/  S2UR UR7, SR_CgaCtaId ;  /* 0x00000000000779c3 */ /* 0x000e220000008800 */
[----:B------:R-:W-:Y:S01]  /*1b10*/  UMOV UR6, 0x400 ;  /* 0x0000040000067882 */ /* 0x000fe20000000000 */
[----:B------:R-:W-:Y:S01]  /*1b20*/  IMAD.U32 R5, RZ, RZ, UR5 ;  /* 0x00000005ff057e24 */ /* 0x000fe2000f8e00ff */
[----:B------:R-:W-:Y:S01]  /*1b30*/  SHF.L.U32 R4, R7, 0x1f, RZ ;  /* 0x0000001f07047819 */ /* 0x000fe200000006ff */
[----:B0-----:R-:W-:-:S06]  /*1b40*/  ULEA UR6, UR7, UR6, 0x18 ;  /* 0x0000000607067291 */ /* 0x001fcc000f8ec03f */
[----:B------:R-:W-:-:S04]  /*1b50*/  IMAD.U32 R6, RZ, RZ, UR6 ;  /* 0x00000006ff067e24 */ /* 0x000fc8000f8e00ff */
[----:B------:R-:W-:-:S04]  /*1b60*/  IMAD R5, R5, 0x8, R6 ;  /* 0x0000000805057824 */ /* 0x000fc800078e0206 */
[----:B------:R0:W1:Y:S01]  /*1b70*/  SYNCS.PHASECHK.TRANS64.TRYWAIT P1, [R5+URZ], R4 ;  /* 0x00000004050075a7 */ /* 0x000062000802017f */
[----:B------:R-:W-:Y:S05]  /*1b80*/  @!P0 BRA `(.L_x_24) ;  /* 0x0000000000048947 */ /* 0x000fea0003800000 */
[----:B------:R-:W-:Y:S01]  /*1b90*/  BPT.TRAP 0x1 ;  /* 0x000000040000795c */ /* 0x000fe20000300000 */
.L_x_24:
[----:B-1----:R-:W-:Y:S05]  /*1ba0*/  @P1 BRA `(.L_x_25) ;  /* 0x0000000000081947 */ /* 0x002fea0003800000 */
[----:B------:R-:W1:Y:S02]  /*1bb0*/  SYNCS.PHASECHK.TRANS64.TRYWAIT P1, [R5+URZ], R4 ;  /* 0x00000004050075a7 */ /* 0x000e64000802017f */
[----:B-1----:R-:W-:Y:S05]  /*1bc0*/  @!P1 BRA `(.L_x_26) ;  /* 0x0000006400249947 */ /* 0x002fea0003800000 */
.L_x_25:
[----:B------:R-:W-:Y:S01]  /*1bd0*/  ULEA UR6, UR5, UR45, 0xa ;  /* 0x0000002d05067291 */ /* 0x000fe2000f8e503f */
[----:B------:R-:W-:Y:S01]  /*1be0*/  WARPGROUP.ARRIVE ;  /* 0x00000000000079c5 */ /* 0x000fe20000000000 */
[----:B------:R-:W-:Y:S01]  /*1bf0*/  ULEA UR7, UR5, UR4, 0xa ;  /* 0x0000000405077291 */ /* 0x000fe2000f8e503f */
[----:B------:R-:W-:Y:S01]  /*1c00*/  UMOV UR9, 0x40000040 ;  /* 0x4000004000097882 */ /* 0x000fe20000000000 */
[----:B------:R-:W-:-:S03]  /*1c10*/  UMOV UR11, 0x40000040 ;  /* 0x40000040000b7882 */ /* 0x000fc60000000000 */
[----:B------:R-:W-:Y:S02]  /*1c20*/  UMOV UR8, UR6 ;  /* 0x0000000600087c82 */ /* 0x000fe40008000000 */
[----:B------:R-:W-:Y:S02]  /*1c30*/  UMOV UR10, UR7 ;  /* 0x00000007000a7c82 */ /* 0x000fe40008000000 */
[----:B------:R-:W-:Y:S01]  /*1c40*/  HGMMA.64x128x8.F32.TF32 R24, gdesc[UR8], R24, gsb0 ;  /* 0x05e00000081879f0 */ /* 0x000fe20008002818 */
[----:B------:R-:W-:Y:S02]  /*1c50*/  UIADD3 UR8, UR6, 0x2, URZ ;  /* 0x0000000206087890 */ /* 0x000fe4000fffe03f */
[----:B------:R-:W-:Y:S01]  /*1c60*/  UIADD3 UR10, UR7, 0x2, URZ ;  /* 0x00000002070a7890 */ /* 0x000fe2000fffe03f */
[----:B------:R-:W-:Y:S01]  /*1c70*/  UMOV UR9, 0x40000040 ;  /* 0x4000004000097882 */ /* 0x000fe20000000000 */
[----:B------:R-:W-:Y:S01]  /*1c80*/  UMOV UR11, 0x40000040 ;  /* 0x40000040000b7882 */ /* 0x000fe20000000000 */
[----:B------:R-:W-:-:S02]  /*1c90*/  WARPGROUP.DEPBAR.LE gsb0, 0x0 ;  /* 0x00008000000079c5 */ /* 0x000fc40000010000 */
        /* <DEDUP_REMOVED lines=18> */
[----:B------:R-:W-:Y:S01]  /*1dc0*/  BPT.TRAP 0x1 ;  /* 0x000000040000795c */ /* 0x000fe20000300000 */
.L_x_27:
[----:B------:R-:W-:-:S13]  /*1dd0*/  ISETP.NE.AND P1, PT, R22, RZ, PT ;  /* 0x000000ff1600720c */ /* 0x000fda0003f25270 */
[----:B01----:R-:W-:-:S04]  /*1de0*/  @P1 IMAD R4, R3, 0x8, R6 ;  /* 0x0000000803041824 */ /* 0x003fc800078e0206 */
[----:B------:R-:W-:-:S05]  /*1df0*/  @P1 VIADD R4, R4, 0x38 ;  /* 0x0000003804041836 */ /* 0x000fca0000000000 */
[----:B------:R-:W-:-:S04]  /*1e00*/  @P1 PRMT R4, R19, 0x654, R4 ;  /* 0x0000065413041816 */ /* 0x000fc80000000004 */
[----:B------:R0:W-:Y:S01]  /*1e10*/  @P1 SYNCS.ARRIVE.TRANS64.RED.A1T0 RZ, [R4+URZ], RZ ;  /* 0x000000ff04ff19a7 */ /* 0x0001e2000810043f */
[----:B------:R-:W-:-:S13]  /*1e20*/  ISETP.GT.U32.AND P1, PT, R18, 0x1, PT ;  /* 0x000000011200780c */ /* 0x000fda0003f24070 */
[----:B0-----:R-:W-:Y:S05]  /*1e30*/  @P1 BRA `(.L_x_28) ;  /* 0x0000000000041947 */ /* 0x001fea0003800000 */
[----:B------:R-:W-:Y:S01]  /*1e40*/  BPT.TRAP 0x1 ;  /* 0x000000040000795c */ /* 0x000fe20000300000 */
.L_x_28:
[----:B------:R-:W-:Y:S01]  /*1e50*/  UIADD3 UR5, UR5, 0x1, URZ ;  /* 0x0000000105057890 */ /* 0x000fe2000fffe03f */
[C---:B------:R-:W-:Y:S01]  /*1e60*/  ISETP.GT.AND P2, PT, R0.reuse, 0x1, PT ;  /* 0x000000010000780c */ /* 0x040fe20003f44270 */
[----:B------:R-:W-:Y:S02]  /*1e70*/  VIADD R3, R3, 0x1 ;  /* 0x0000000103037836 */ /* 0x000fe40000000000 */
[----:B------:R-:W-:Y:S01]  /*1e80*/  UISETP.NE.AND UP0, UPT, UR5, 0x7, UPT ;  /* 0x000000070500788c */ /* 0x000fe2000bf05270 */
[----:B------:R-:W-:Y:S02]  /*1e90*/  VIADD R0, R0, 0xffffffff ;  /* 0xffffffff00007836 */ /* 0x000fe40000000000 */
[C---:B------:R-:W-:Y:S01]  /*1ea0*/  ISETP.NE.AND P1, PT, R3.reuse, 0x7, PT ;  /* 0x000000070300780c */ /* 0x040fe20003f25270 */
[----:B------:R-:W-:Y:S02]  /*1eb0*/  USEL UR6, URZ, 0x1, UP0 ;  /* 0x000000013f067887 */ /* 0x000fe40008000000 */
[----:B------:R-:W-:Y:S01]  /*1ec0*/  USEL UR5, UR5, URZ, UP0 ;  /* 0x0000003f05057287 */ /* 0x000fe20008000000 */
[----:B------:R-:W-:-:S03]  /*1ed0*/  SEL R3, R3, RZ, P1 ;  /* 0x000000ff03037207 */ /* 0x000fc60000800000 */
[----:B------:R-:W-:Y:S01]  /*1ee0*/  LOP3.LUT R7, R7, UR6, RZ, 0x3c, !PT ;  /* 0x0000000607077c12 */ /* 0x000fe2000f8e3cff */
[----:B------:R-:W-:Y:S07]  /*1ef0*/  @P2 BRA `(.L_x_29) ;  /* 0xfffffff800f82947 */ /* 0x000fee000383ffff */
.L_x_22:
[----:B01----:R-:W0:Y:S02]  /*1f00*/  LDC R0, c[0x0][0x28c] ;  /* 0x0000a300ff007b82 */ /* 0x003e240000000800 */
[----:B0-----:R-:W-:-:S13]  /*1f10*/  ISETP.GE.AND P1, PT, R0, 0x1, PT ;  /* 0x000000010000780c */ /* 0x001fda0003f26270 */
[----:B------:R-:W-:Y:S05]  /*1f20*/  @!P1 BRA `(.L_x_30) ;  /* 0x0000000000509947 */ /* 0x000fea0003800000 */
[----:B------:R-:W-:Y:S05]  /*1f30*/  @!P0 BRA `(.L_x_31) ;  /* 0x0000000000048947 */ /* 0x000fea0003800000 */
[----:B------:R-:W-:Y:S01]  /*1f40*/  BPT.TRAP 0x1 ;  /* 0x000000040000795c */ /* 0x000fe20000300000 */
.L_x_31:
[----:B------:R-:W-:Y:S01]  /*1f50*/  ISETP.NE.AND P0, PT, R22, RZ, PT ;  /* 0x000000ff1600720c */ /* 0x000fe20003f05270 */
[----:B------:R-:W-:Y:S01]  /*1f60*/  BSSY B0, `(.L_x_32) ;  /* 0x000000e000007945 */ /* 0x000fe20003800000 */
[----:B------:R-:W-:-:S11]  /*1f70*/  ISETP.GT.U32.AND P1, PT, R18, 0x1, PT ;  /* 0x000000011200780c */ /* 0x000fd60003f24070 */
[----:B------:R-:W-:Y:S05]  /*1f80*/  @!P0 BRA `(.L_x_33) ;  /* 0x00000000002c8947 */ /* 0x000fea0003800000 */
[----:B------:R-:W-:-:S04]  /*1f90*/  UIADD3 UR6, UR44, UR41, URZ ;  /* 0x000000292c067290 */ /* 0x000fc8000fffe03f */
[----:B------:R-:W-:-:S04]  /*1fa0*/  UIMAD.WIDE.U32 UR4, UR6, 0x24924925, URZ ;  /* 0x24924925060478a5 */ /* 0x000fc8000f8e003f */
[----:B------:R-:W-:-:S04]  /*1fb0*/  UIADD3 UR4, UR6, -UR5, URZ ;  /* 0x8000000506047290 */ /* 0x000fc8000fffe03f */
[----:B------:R-:W-:-:S04]  /*1fc0*/  ULEA.HI UR4, UR4, UR5, URZ, 0x1f ;  /* 0x0000000504047291 */ /* 0x000fc8000f8ff83f */
[----:B------:R-:W-:-:S04]  /*1fd0*/  USHF.R.U32.HI UR4, URZ, 0x2, UR4 ;  /* 0x000000023f047899 */ /* 0x000fc80008011604 */
[----:B------:R-:W-:-:S06]  /*1fe0*/  UIMAD UR4, UR4, -0x7, UR6 ;  /* 0xfffffff9040478a4 */ /* 0x000fcc000f8e0206 */
[----:B------:R-:W-:-:S04]  /*1ff0*/  IMAD.U32 R3, RZ, RZ, UR4 ;  /* 0x00000004ff037e24 */ /* 0x000fc8000f8e00ff */
[----:B------:R-:W-:-:S04]  /*2000*/  IMAD R0, R3, 0x8, R6 ;  /* 0x0000000803007824 */ /* 0x000fc800078e0206 */
[----:B------:R-:W-:-:S05]  /*2010*/  VIADD R0, R0, 0x38 ;  /* 0x0000003800007836 */ /* 0x000fca0000000000 */
[----:B------:R-:W-:-:S04]  /*2020*/  PRMT R0, R19, 0x654, R0 ;  /* 0x0000065413007816 */ /* 0x000fc80000000000 */
[----:B------:R0:W-:Y:S03]  /*2030*/  SYNCS.ARRIVE.TRANS64.RED.A1T0 RZ, [R0+URZ], RZ ;  /* 0x000000ff00ff79a7 */ /* 0x0001e6000810043f */
.L_x_33:
[----:B------:R-:W-:Y:S05]  /*2040*/  BSYNC B0 ;  /* 0x0000000000007941 */ /* 0x000fea0003800000 */
.L_x_32:
[----:B------:R-:W-:Y:S05]  /*2050*/  @P1 BRA `(.L_x_30) ;  /* 0x0000000000041947 */ /* 0x000fea0003800000 */
[----:B------:R-:W-:Y:S01]  /*2060*/  BPT.TRAP 0x1 ;  /* 0x000000040000795c */ /* 0x000fe20000300000 */
.L_x_30:
[----:B------:R-:W-:Y:S01]  /*2070*/  UISETP.GE.U32.AND UP1, UPT, UR43, 0x7, UPT ;  /* 0x000000072b00788c */ /* 0x000fe2000bf26070 */
[----:B------:R-:W-:Y:S01]  /*2080*/  IMAD.SHL.U32 R100, R100, 0x80, RZ ;  /* 0x0000008064647824 */ /* 0x000fe200078e00ff */
[----:B------:R-:W-:Y:S01]  /*2090*/  UIADD3 UR41, UR43, UR41, URZ ;  /* 0x000000292b297290 */ /* 0x000fe2000fffe03f */
[----:B------:R-:W-:Y:S01]  /*20a0*/  SHF.R.S32.HI R11, RZ, 0x1f, R101 ;  /* 0x0000001fff0b7819 */ /* 0x000fe20000011465 */
[----:B------:R-:W-:Y:S01]  /*20b0*/  ULDC UR10, c[0x0][0x288] ;  /* 0x0000a200000a7ab9 */ /* 0x000fe20000000800 */
[----:B------:R-:W-:Y:S01]  /*20c0*/  IMAD.SHL.U32 R6, R103, 0x80, RZ ;  /* 0x0000008067067824 */ /* 0x000fe200078e00ff */
[C---:B------:R-:W-:Y:S01]  /*20d0*/  LOP3.LUT R8, R100.reuse, 0x6, R95, 0xf8, !PT ;  /* 0x0000000664087812 */ /* 0x040fe200078ef85f */
[----:B------:R-:W-:Y:S01]  /*20e0*/  UISETP.GT.U32.AND UP0, UPT, UR41, 0x6, UPT ;  /* 0x000000062900788c */ /* 0x000fe2000bf04070 */
[----:B------:R-:W-:Y:S01]  /*20f0*/  ISETP.GE.AND P0, PT, R100, UR10, PT ;  /* 0x0000000a64007c0c */ /* 0x000fe2000bf06270 */
[----:B------:R-:W-:Y:S01]  /*2100*/  ULDC.64 UR6, c[0x0][0x5d0] ;  /* 0x0001740000067ab9 */ /* 0x000fe20000000a00 */
[----:B------:R-:W-:Y:S01]  /*2110*/  ULDC UR11, c[0x0][0x284] ;  /* 0x0000a100000b7ab9 */ /* 0x000fe20000000800 */
[----:B------:R-:W-:Y:S01]  /*2120*/  @UP1 UIMAD.WIDE.U32 UR4, UR41, 0x24924925, URZ ;  /* 0x24924925290418a5 */ /* 0x000fe2000f8e003f */
[----:B------:R-:W-:Y:S01]  /*2130*/  SHF.R.S32.HI R9, RZ, 0x1f, R8 ;  /* 0x0000001fff097819 */ /* 0x000fe20000011408 */
[----:B0-----:R-:W-:Y:S01]  /*2140*/  IMAD R0, R11, UR6, RZ ;  /* 0x000000060b007c24 */ /* 0x001fe2000f8e02ff */
[----:B------:R-:W-:Y:S01]  /*2150*/  UISETP.LT.U32.AND UP0, UPT, UR43, 0x7, UP0 ;  /* 0x000000072b00788c */ /* 0x000fe20008701070 */
[----:B------:R-:W-:Y:S01]  /*2160*/  ISETP.GE.OR P0, PT, R6, UR11, P0 ;  /* 0x0000000b06007c0c */ /* 0x000fe20008706670 */
[----:B------:R-:W-:Y:S01]  /*2170*/  @UP1 UIADD3 UR4, UR41, -UR5, URZ ;  /* 0x8000000529041290 */ /* 0x000fe2000fffe03f */
[C---:B------:R-:W-:Y:S01]  /*2180*/  IMAD R3, R101.reuse, UR7, R0 ;  /* 0x0000000765037c24 */ /* 0x040fe2000f8e0200 */
[----:B------:R-:W-:Y:S01]  /*2190*/  ULDC.64 UR8, c[0x0][0x5c8] ;  /* 0x0001720000087ab9 */ /* 0x000fe20000000a00 */
[----:B------:R-:W-:Y:S01]  /*21a0*/  IMAD.WIDE.U32 R4, R101, UR6, R8 ;  /* 0x0000000665047c25 */ /* 0x000fe2000f8e0008 */
[----:B------:R-:W-:-:S02]  /*21b0*/  USEL UR6, URZ, 0x1, !UP0 ;  /* 0x000000013f067887 */ /* 0x000fc4000c000000 */
[----:B------:R-:W-:Y:S01]  /*21c0*/  @UP1 ULEA.HI UR4, UR4, UR5, URZ, 0x1f ;  /* 0x0000000504041291 */ /* 0x000fe2000f8ff83f */
[----:B------:R-:W-:Y:S01]  /*21d0*/  IMAD.WIDE R104, R103, 0x80, R88 ;  /* 0x0000008067687825 */ /* 0x000fe200078e0258 */
[----:B------:R-:W-:Y:S02]  /*21e0*/  ULOP3.LUT UR40, UR40, UR6, URZ, 0x3c, !UPT ;  /* 0x0000000628287292 */ /* 0x000fe4000f8e3c3f */
[----:B------:R-:W-:Y:S01]  /*21f0*/  @UP1 USHF.R.U32.HI UR4, URZ, 0x2, UR4 ;  /* 0x000000023f041899 */ /* 0x000fe20008011604 */
[----:B------:R-:W-:Y:S02]  /*2200*/  IMAD.IADD R5, R5, 0x1, R3 ;  /* 0x0000000105057824 */ /* 0x000fe400078e0203 */
[----:B------:R-:W-:Y:S01]  /*2210*/  IMAD R3, R105, UR8, RZ ;  /* 0x0000000869037c24 */ /* 0x000fe2000f8e02ff */
[----:B------:R-:W-:Y:S01]  /*2220*/  @UP1 ULOP3.LUT UR40, UR40, 0x1, UR4, 0x78, !UPT ;  /* 0x0000000128281892 */ /* 0x000fe2000f8e7804 */
[----:B------:R-:W-:-:S04]  /*2230*/  IMAD.WIDE.U32 R106, R104, UR8, R4 ;  /* 0x00000008686a7c25 */ /* 0x000fc8000f8e0004 */
[----:B------:R-:W-:Y:S02]  /*2240*/  IMAD R7, R104, UR9, R3 ;  /* 0x0000000968077c24 */ /* 0x000fe4000f8e0203 */
[----:B------:R-:W-:Y:S01]  /*2250*/  IMAD.MOV.U32 R0, RZ, RZ, -0x1 ;  /* 0xffffffffff007424 */ /* 0x000fe200078e00ff */
[----:B------:R-:W-:Y:S06]  /*2260*/  @P0 BRA `(.L_x_34) ;  /* 0x0000004000100947 */ /* 0x000fec0003800000 */
[----:B-----5:R-:W-:Y:S01]  /*2270*/  FSETP.NEU.AND P1, PT, R90, RZ, PT ;  /* 0x000000ff5a00720b */ /* 0x020fe20003f2d000 */
[----:B------:R-:W-:Y:S01]  /*2280*/  IMAD.IADD R4, R94, 0x1, -R100 ;  /* 0x000000015e047824 */ /* 0x000fe200078e0a64 */
[----:B------:R-:W-:Y:S01]  /*2290*/  BSSY B0, `(.L_x_34) ;  /* 0x0000401000007945 */ /* 0x000fe20003800000 */
[----:B------:R-:W-:Y:S02]  /*22a0*/  IMAD.IADD R3, R99, 0x1, -R6 ;  /* 0x0000000163037824 */ /* 0x000fe400078e0a06 */
[----:B------:R-:W-:Y:S01]  /*22b0*/  IMAD.IADD R117, R107, 0x1, R7 ;  /* 0x000000016b757824 */ /* 0x000fe200078e0207 */
[----:B------:R-:W-:-:S04]  /*22c0*/  ISETP.GT.AND P0, PT, R4, RZ, PT ;  /* 0x000000ff0400720c */ /* 0x000fc80003f04270 */
[----:B------:R-:W-:-:S03]  /*22d0*/  ISETP.GT.AND P2, PT, R3, RZ, P0 ;  /* 0x000000ff0300720c */ /* 0x000fc60000744270 */
[----:B------:R-:W-:Y:S10]  /*22e0*/  @!P1 BRA `(.L_x_35) ;  /* 0x0000002c001c9947 */ /* 0x000ff40003800000 */
[----:B------:R-:W0:Y:S01]  /*22f0*/  LDC.64 R110, c[0x0][0x5b8] ;  /* 0x00016e00ff6e7b82 */ /* 0x000e220000000a00 */
[----:B------:R-:W-:-:S07]  /*2300*/  ULDC.64 UR4, c[0x0][0x5c0] ;  /* 0x0001700000047ab9 */ /* 0x000fce0000000a00 */
[----:B------:R-:W1:Y:S08]  /*2310*/  LDC.64 R112, c[0x0][0x5b0] ;  /* 0x00016c00ff707b82 */ /* 0x000e700000000a00 */
[----:B------:R-:W2:Y:S01]  /*2320*/  LDC.64 R114, c[0x0][0x5a8] ;  /* 0x00016a00ff727b82 */ /* 0x000ea20000000a00 */
[-C--:B0-----:R-:W-:Y:S02]  /*2330*/  IMAD R6, R11, R110.reuse, RZ ;  /* 0x0000006e0b067224 */ /* 0x081fe400078e02ff */
[----:B------:R-:W-:-:S04]  /*2340*/  IMAD.WIDE.U32 R108, R101, R110, R8 ;  /* 0x0000006e656c7225 */ /* 0x000fc800078e0008 */
[----:B------:R-:W-:Y:S02]  /*2350*/  IMAD R103, R101, R111, R6 ;  /* 0x0000006f65677224 */ /* 0x000fe400078e0206 */
[-C--:B-1----:R-:W-:Y:S02]  /*2360*/  IMAD R5, R105, R112.reuse, RZ ;  /* 0x0000007069057224 */ /* 0x082fe400078e02ff */
[----:B------:R-:W-:Y:S02]  /*2370*/  IMAD.IADD R13, R109, 0x1, R103 ;  /* 0x000000016d0d7824 */ /* 0x000fe400078e0267 */
[----:B------:R-:W-:Y:S02]  /*2380*/  IMAD.MOV.U32 R12, RZ, RZ, R108 ;  /* 0x000000ffff0c7224 */ /* 0x000fe400078e006c */
[C---:B------:R-:W-:Y:S02]  /*2390*/  IMAD R105, R104.reuse, R113, R5 ;  /* 0x0000007168697224 */ /* 0x040fe400078e0205 */
[----:B------:R-:W-:-:S04]  /*23a0*/  IMAD.WIDE.U32 R6, R104, R112, R12 ;  /* 0x0000007068067225 */ /* 0x000fc800078e000c */
[----:B------:R-:W-:Y:S01]  /*23b0*/  IMAD.IADD R5, R7, 0x1, R105 ;  /* 0x0000000107057824 */ /* 0x000fe200078e0269 */
[----:B--2---:R-:W-:-:S04]  /*23c0*/  LEA R14, P1, R6, R114, 0x2 ;  /* 0x00000072060e7211 */ /* 0x004fc800078210ff */
[----:B------:R-:W-:-:S05]  /*23d0*/  LEA.HI.X R15, R6, R115, R5, 0x2, P1 ;  /* 0x00000073060f7211 */ /* 0x000fca00008f1405 */
[----:B------:R0:W2:Y:S01]  /*23e0*/  @P2 LDG.E.LTC128B R5, desc[UR38][R14.64] ;  /* 0x000000260e052981 */ /* 0x0000a2000c1e1920 */
[----:B------:R-:W-:Y:S01]  /*23f0*/  LEA R10, P3, R106, UR4, 0x2 ;  /* 0x000000046a0a7c11 */ /* 0x000fe2000f8610ff */
[----:B------:R-:W-:Y:S01]  /*2400*/  IMAD.WIDE.U32 R6, R104, R112, R8 ;  /* 0x0000007068067225 */ /* 0x000fe200078e0008 */
[----:B------:R-:W-:Y:S01]  /*2410*/  ISETP.GT.AND P1, PT, R4, 0x1, PT ;  /* 0x000000010400780c */ /* 0x000fe20003f24270 */
[----:B------:R-:W-:Y:S02]  /*2420*/  BSSY B1, `(.L_x_36) ;  /* 0x0000012000017945 */ /* 0x000fe40003800000 */
[----:B------:R-:W-:Y:S02]  /*2430*/  IMAD.IADD R7, R105, 0x1, R7 ;  /* 0x0000000169077824 */ /* 0x000fe400078e0207 */
[----:B------:R-:W-:Y:S01]  /*2440*/  IMAD.WIDE.U32 R20, R101, R110, R6 ;  /* 0x0000006e65147225 */ /* 0x000fe200078e0006 */
[----:B0-----:R-:W-:-:S03]  /*2450*/  SHF.L.U64.HI R15, R112, 0x3, R113 ;  /* 0x00000003700f7819 */ /* 0x001fc60000010271 */
[----:B------:R-:W-:Y:S01]  /*2460*/  IMAD.IADD R7, R103, 0x1, R21 ;  /* 0x0000000167077824 */ /* 0x000fe200078e0215 */
[----:B------:R-:W-:Y:S01]  /*2470*/  LEA R6, P4, R20, R114, 0x2 ;  /* 0x0000007214067211 */ /* 0x000fe200078810ff */
[----:B------:R-:W-:-:S03]  /*2480*/  IMAD.SHL.U32 R14, R112, 0x8, RZ ;  /* 0x00000008700e7824 */ /* 0x000fc600078e00ff */
[----:B------:R-:W-:Y:S01]  /*2490*/  LEA.HI.X R7, R20, R115, R7, 0x2, P4 ;  /* 0x0000007314077211 */ /* 0x000fe200020f1407 */
[----:B------:R-:W-:Y:S01]  /*24a0*/  IMAD.WIDE.U32 R20, R104, R112, R14 ;  /* 0x0000007068147225 */ /* 0x000fe200078e000e */
[----:B--2---:R-:W-:-:S05]  /*24b0*/  LOP3.LUT R11, R5, 0xffffe000, RZ, 0xc0, !PT ;  /* 0xffffe000050b7812 */ /* 0x004fca00078ec0ff */
[----:B------:R-:W-:-:S04]  /*24c0*/  FMUL R11, R11, R90 ;  /* 0x0000005a0b0b7220 */ /* 0x000fc80000400000 */
[----:B------:R-:W-:Y:S01]  /*24d0*/  FFMA R107, R24, R23, R11 ;  /* 0x00000017186b7223 */ /* 0x000fe2000000000b */
[----:B------:R-:W-:Y:S02]  /*24e0*/  LEA.HI.X R11, R106, UR5, R117, 0x2, P3 ;  /* 0x000000056a0b7c11 */ /* 0x000fe400098f1475 */
[----:B------:R-:W-:Y:S02]  /*24f0*/  ISETP.GT.AND P3, PT, R3, RZ, P1 ;  /* 0x000000ff0300720c */ /* 0x000fe40000f64270 */
[----:B------:R-:W-:-:S05]  /*2500*/  F2FP.TF32.F32.PACK_B R107, R107 ;  /* 0x0000006bff6b723e */ /* 0x000fca00024050ff */
[----:B------:R0:W-:Y:S06]  /*2510*/  @P2 STG.E desc[UR38][R10.64], R107 ;  /* 0x0000006b0a002986 */ /* 0x0001ec000c101926 */
[----:B------:R-:W-:Y:S05]  /*2520*/  @!P3 BRA `(.L_x_37) ;  /* 0x000000000004b947 */ /* 0x000fea0003800000 */
[----:B------:R1:W5:Y:S02]  /*2530*/  LDG.E.LTC128B R5, desc[UR38][R6.64+0x4] ;  /* 0x0000042606057981 */ /* 0x000364000c1e1920 */
.L_x_37:
[----:B------:R-:W-:Y:S05]  /*2540*/  BSYNC B1 ;  /* 0x0000000000017941 */ /* 0x000fea0003800000 */
.L_x_36:
[----:B-----5:R-:W-:Y:S01]  /*2550*/  LOP3.LUT R15, R5, 0xffffe000, RZ, 0xc0, !PT ;  /* 0xffffe000050f7812 */ /* 0x020fe200078ec0ff */
[----:B------:R-:W-:Y:S01]  /*2560*/  IMAD.IADD R105, R105, 0x1, R21 ;  /* 0x0000000169697824 */ /* 0x000fe200078e0215 */
[----:B------:R-:W-:Y:S01]  /*2570*/  IADD3 R108, P2, R108, R20, RZ ;  /* 0x000000146c6c7210 */ /* 0x000fe20007f5e0ff */
[----:B------:R-:W-:Y:S01]  /*2580*/  IMAD.MOV.U32 R24, RZ, RZ, R5 ;  /* 0x000000ffff187224 */ /* 0x000fe200078e0005 */
[----:B------:R-:W-:Y:S01]  /*2590*/  ISETP.GT.AND P0, PT, R3, 0x8, P0 ;  /* 0x000000080300780c */ /* 0x000fe20000704270 */
[----:B------:R-:W-:Y:S02]  /*25a0*/  FMUL R12, R15, R90 ;  /* 0x0000005a0f0c7220 */ /* 0x000fe40000400000 */
[----:B------:R-:W-:Y:S01]  /*25b0*/  IMAD.X R13, R105, 0x1, R13, P2 ;  /* 0x00000001690d7824 */ /* 0x000fe200010e060d */
[----:B------:R-:W-:Y:S01]  /*25c0*/  LEA R14, P2, R108, R114, 0x2 ;  /* 0x000000726c0e7211 */ /* 0x000fe200078410ff */
[----:B------:R-:W-:-:S03]  /*25d0*/  FFMA R25, R25, R23, R12 ;  /* 0x0000001719197223 */ /* 0x000fc6000000000c */
[----:B------:R-:W-:Y:S02]  /*25e0*/  LEA.HI.X R15, R108, R115, R13, 0x2, P2 ;  /* 0x000000736c0f7211 */ /* 0x000fe400010f140d */
[----:B------:R-:W-:-:S05]  /*25f0*/  F2FP.TF32.F32.PACK_B R25, R25 ;  /* 0x00000019ff19723e */ /* 0x000fca00024050ff */
[----:B------:R2:W-:Y:S04]  /*2600*/  @P3 STG.E desc[UR38][R10.64+0x4], R25 ;  /* 0x000004190a003986 */ /* 0x0005e8000c101926 */
[----:B------:R-:W3:Y:S01]  /*2610*/  @P0 LDG.E.LTC128B R24, desc[UR38][R14.64] ;  /* 0x000000260e180981 */ /* 0x000ee2000c1e1920 */
[----:B------:R-:W-:Y:S01]  /*2620*/  IADD3 R20, P2, R8, R20, RZ ;  /* 0x0000001408147210 */ /* 0x000fe20007f5e0ff */
[----:B------:R-:W-:Y:S01]  /*2630*/  BSSY B1, `(.L_x_38) ;  /* 0x0000011000017945 */ /* 0x000fe20003800000 */
[----:B------:R-:W-:-:S03]  /*2640*/  ISETP.GT.AND P1, PT, R3, 0x8, P1 ;  /* 0x000000080300780c */ /* 0x000fc60000f24270 */
[----:B------:R-:W-:Y:S01]  /*2650*/  IMAD.X R21, R9, 0x1, R105, P2 ;  /* 0x0000000109157824 */ /* 0x000fe200010e0669 */
[C---:B------:R-:W-:Y:S02]  /*2660*/  SHF.L.U64.HI R9, R91.reuse, 0x2, R92 ;  /* 0x000000025b097819 */ /* 0x040fe4000001025c */
[----:B------:R-:W-:Y:S01]  /*2670*/  LEA R12, P2, R91, R10, 0x2 ;  /* 0x0000000a5b0c7211 */ /* 0x000fe200078410ff */
[----:B------:R-:W-:-:S04]  /*2680*/  IMAD.WIDE.U32 R20, R101, R110, R20 ;  /* 0x0000006e65147225 */ /* 0x000fc800078e0014 */
[----:B------:R-:W-:Y:S01]  /*2690*/  IMAD.X R13, R9, 0x1, R11, P2 ;  /* 0x00000001090d7824 */ /* 0x000fe200010e060b */
[----:B------:R-:W-:Y:S02]  /*26a0*/  LEA R8, P3, R20, R114, 0x2 ;  /* 0x0000007214087211 */ /* 0x000fe400078610ff */
[----:B---3--:R-:W-:-:S05]  /*26b0*/  LOP3.LUT R5, R24, 0xffffe000, RZ, 0xc0, !PT ;  /* 0xffffe00018057812 */ /* 0x008fca00078ec0ff */
[----:B------:R-:W-:-:S04]  /*26c0*/  FMUL R5, R5, R90 ;  /* 0x0000005a05057220 */ /* 0x000fc80000400000 */
[----:B------:R-:W-:Y:S01]  /*26d0*/  FFMA R101, R26, R23, R5 ;  /* 0x000000171a657223 */ /* 0x000fe20000000005 */
[----:B------:R-:W-:-:S04]  /*26e0*/  IMAD.IADD R5, R103, 0x1, R21 ;  /* 0x0000000167057824 */ /* 0x000fc800078e0215 */
[----:B------:R-:W-:Y:S02]  /*26f0*/  F2FP.TF32.F32.PACK_B R101, R101 ;  /* 0x00000065ff65723e */ /* 0x000fe400024050ff */
[----:B------:R-:W-:-:S03]  /*2700*/  LEA.HI.X R9, R20, R115, R5, 0x2, P3 ;  /* 0x0000007314097211 */ /* 0x000fc600018f1405 */
[----:B------:R2:W-:Y:S01]  /*2710*/  @P0 STG.E desc[UR38][R12.64], R101 ;  /* 0x000000650c000986 */ /* 0x0005e2000c101926 */
[----:B------:R-:W-:Y:S05]  /*2720*/  @!P1 BRA `(.L_x_39) ;  /* 0x0000000000049947 */ /* 0x000fea0003800000 */
[----:B------:R3:W5:Y:S02]  /*2730*/  LDG.E.LTC128B R24, desc[UR38][R8.64+0x4] ;  /* 0x0000042608187981 */ /* 0x000764000c1e1920 */
.L_x_39:
[----:B------:R-:W-:Y:S05]  /*2740*/  BSYNC B1 ;  /* 0x0000000000017941 */ /* 0x000fea0003800000 */
.L_x_38:
[----:B-----5:R-:W-:Y:S01]  /*2750*/  LOP3.LUT R5, R24, 0xffffe000, RZ, 0xc0, !PT ;  /* 0xffffe00018057812 */ /* 0x020fe200078ec0ff */
[----:B------:R-:W-:Y:S01]  /*2760*/  BSSY B1, `(.L_x_40) ;  /* 0x0000009000017945 */ /* 0x000fe20003800000 */
[----:B------:R-:W-:-:S03]  /*2770*/  ISETP.GT.AND P0, PT, R4, 0x8, PT ;  /* 0x000000080400780c */ /* 0x000fc60003f04270 */
[----:B------:R-:W-:Y:S01]  /*2780*/  FMUL R14, R5, R90 ;  /* 0x0000005a050e7220 */ /* 0x000fe20000400000 */
[----:B------:R-:W-:-:S03]  /*2790*/  ISETP.GT.AND P2, PT, R3, RZ, P0 ;  /* 0x000000ff0300720c */ /* 0x000fc60000744270 */
[----:B------:R-:W-:-:S05]  /*27a0*/  FFMA R27, R27, R23, R14 ;  /* 0x000000171b1b7223 */ /* 0x000fca000000000e */
[----:B------:R-:W-:-:S05]  /*27b0*/  F2FP.TF32.F32.PACK_B R27, R27 ;  /* 0x0000001bff1b723e */ /* 0x000fca00024050ff */
[----:B------:R4:W-:Y:S01]  /*27c0*/  @P1 STG.E desc[UR38][R12.64+0x4], R27 ;  /* 0x0000041b0c001986 */ /* 0x0009e2000c101926 */
[----:B------:R-:W-:Y:S05]  /*27d0*/  @!P2 BRA `(.L_x_41) ;  /* 0x000000000004a947 */ /* 0x000fea0003800000 */
[----:B------:R0:W5:Y:S02]  /*27e0*/  LDG.E.LTC128B R24, desc[UR38][R6.64+0x20] ;  /* 0x0000202606187981 */ /* 0x000164000c1e1920 */
.L_x_41:
[----:B------:R-:W-:Y:S05]  /*27f0*/  BSYNC B1 ;  /* 0x0000000000017941 */ /* 0x000fea0003800000 */
.L_x_40:
        /* <DEDUP_REMOVED lines=10> */
.L_x_43:
[----:B------:R-:W-:Y:S05]  /*28a0*/  BSYNC B1 ;  /* 0x0000000000017941 */ /* 0x000fea0003800000 */
.L_x_42:
[----:B0----5:R-:W-:Y:S01]  /*28b0*/  LOP3.LUT R5, R24, 0xffffe000, RZ, 0xc0, !PT ;  /* 0xffffe00018057812 */ /* 0x021fe200078ec0ff */
[----:B------:R-:W-:Y:S01]  /*28c0*/  BSSY B1, `(.L_x_44) ;  /* 0x0000008000017945 */ /* 0x000fe20003800000 */
[----:B------:R-:W-:-:S03]  /*28d0*/  ISETP.GT.AND P0, PT, R3, 0x8, P0 ;  /* 0x000000080300780c */ /* 0x000fc60000704270 */
[----:B------:R-:W-:-:S04]  /*28e0*/  FMUL R14, R5, R90 ;  /* 0x0000005a050e7220 */ /* 0x000fc80000400000 */
[----:B------:R-:W-:-:S05]  /*28f0*/  FFMA R29, R29, R23, R14 ;  /* 0x000000171d1d7223 */ /* 0x000fca000000000e */
[----:B------:R-:W-:-:S05]  /*2900*/  F2FP.TF32.F32.PACK_B R29, R29 ;  /* 0x0000001dff1d723e */ /* 0x000fca00024050ff */
[----:B------:R0:W-:Y:S01]  /*2910*/  @P3 STG.E desc[UR38][R10.64+0x24], R29 ;  /* 0x0000241d0a003986 */ /* 0x0001e2000c101926 */
[----:B------:R-:W-:Y:S05]  /*2920*/  @!P0 BRA `(.L_x_45) ;  /* 0x0000000000048947 */ /* 0x000fea0003800000 */
[----:B------:R0:W5:Y:S02]  /*2930*/  LDG.E.LTC128B R24, desc[UR38][R8.64+0x20] ;  /* 0x0000202608187981 */ /* 0x000164000c1e1920 */
.L_x_45:
[----:B------:R-:W-:Y:S05]  /*2940*/  BSYNC B1 ;  /* 0x0000000000017941 */ /* 0x000fea0003800000 */
.L_x_44:
[----:B-----5:R-:W-:Y:S01]  /*2950*/  LOP3.LUT R5, R24, 0xffffe000, RZ, 0xc0, !PT ;  /* 0xffffe00018057812 */ /* 0x020fe200078ec0ff */
        /* <DEDUP_REMOVED lines=8> */
.L_x_47:
[----:B------:R-:W-:Y:S05]  /*29e0*/  BSYNC B1 ;  /* 0x0000000000017941 */ /* 0x000fea0003800000 */
.L_x_46:
[----:B0----5:R-:W-:Y:S01]  /*29f0*/  LOP3.LUT R5, R24, 0xffffe000, RZ, 0xc0, !PT ;  /* 0xffffe00018057812 */ /* 0x021fe200078ec0ff */
        /* <DEDUP_REMOVED lines=9> */
.L_x_49:
[----:B------:R-:W-:Y:S05]  /*2a90*/  BSYNC B1 ;  /* 0x0000000000017941 */ /* 0x000fea0003800000 */
.L_x_48:
        /* <DEDUP_REMOVED lines=10> */
.L_x_51:
[----:B------:R-:W-:Y:S05]  /*2b40*/  BSYNC B1 ;  /* 0x0000000000017941 */ /* 0x000fea0003800000 */
.L_x_50:
        /* <DEDUP_REMOVED lines=9> */
.L_x_53:
[----:B------:R-:W-:Y:S05]  /*2be0*/  BSYNC B1 ;  /* 0x0000000000017941 */ /* 0x000fea0003800000 */
.L_x_52:
        /* <DEDUP_REMOVED lines=9> */
.L_x_55:
[----:B------:R-:W-:Y:S05]  /*2c80*/  BSYNC B1 ;  /* 0x0000000000017941 */ /* 0x000fea0003800000 */
.L_x_54:
        /* <DEDUP_REMOVED lines=10> */
.L_x_57:
[----:B------:R-:W-:Y:S05]  /*2d30*/  BSYNC B1 ;  /* 0x0000000000017941 */ /* 0x000fea0003800000 */
.L_x_56:
        /* <DEDUP_REMOVED lines=10> */
.L_x_59:
[----:B------:R-:W-:Y:S05]  /*2de0*/  BSYNC B1 ;  /* 0x0000000000017941 */ /* 0x000fea0003800000 */
.L_x_58:
        /* <DEDUP_REMOVED lines=9> */
.L_x_61:
[----:B------:R-:W-:Y:S05]  /*2e80*/  BSYNC B1 ;  /* 0x0000000000017941 */ /* 0x000fea0003800000 */
.L_x_60:
        /* <DEDUP_REMOVED lines=9> */
.L_x_63:
[----:B------:R-:W-:Y:S05]  /*2f20*/  BSYNC B1 ;  /* 0x0000000000017941 */ /* 0x000fea0003800000 */
.L_x_62:
        /* <DEDUP_REMOVED lines=10> */
.L_x_65:
[----:B------:R-:W-:Y:S05]  /*2fd0*/  BSYNC B1 ;  /* 0x0000000000017941 */ /* 0x000fea0003800000 */
.L_x_64:
        /* <DEDUP_REMOVED lines=10> */
.L_x_67:
[----:B------:R-:W-:Y:S05]  /*3080*/  BSYNC B1 ;  /* 0x0000000000017941 */ /* 0x000fea0003800000 */
.L_x_66:
        /* <DEDUP_REMOVED lines=9> */
.L_x_69:
[----:B------:R-:W-:Y:S05]  /*3120*/  BSYNC B1 ;  /* 0x0000000000017941 */ /* 0x000fea0003800000 */
.L_x_68:
        /* <DEDUP_REMOVED lines=9> */
.L_x_71:
[----:B------:R-:W-:Y:S05]  /*31c0*/  BSYNC B1 ;  /* 0x0000000000017941 */ /* 0x000fea0003800000 */
.L_x_70:
        /* <DEDUP_REMOVED lines=10> */
.L_x_73:
[----:B------:R-:W-:Y:S05]  /*3270*/  BSYNC B1 ;  /* 0x0000000000017941 */ /* 0x000fea0003800000 */
.L_x_72:
        /* <DEDUP_REMOVED lines=10> */
.L_x_75:
[----:B------:R-:W-:Y:S05]  /*3320*/  BSYNC B1 ;  /* 0x0000000000017941 */ /* 0x000fea0003800000 */
.L_x_74:
        /* <DEDUP_REMOVED lines=9> */
.L_x_77:
[----:B------:R-:W-:Y:S05]  /*33c0*/  BSYNC B1 ;  /* 0x0000000000017941 */ /* 0x000fea0003800000 */
.L_x_76:
        /* <DEDUP_REMOVED lines=9> */
.L_x_79:
[----:B------:R-:W-:Y:S05]  /*3460*/  BSYNC B1 ;  /* 0x0000000000017941 */ /* 0x000fea0003800000 */
.L_x_78:
        /* <DEDUP_REMOVED lines=10> */
.L_x_81:
[----:B------:R-:W-:Y:S05]  /*3510*/  BSYNC B1 ;  /* 0x0000000000017941 */ /* 0x000fea0003800000 */
.L_x_80:
        /* <DEDUP_REMOVED lines=10> */
.L_x_83:
[----:B------:R-:W-:Y:S05]  /*35c0*/  BSYNC B1 ;  /* 0x0000000000017941 */ /* 0x000fea0003800000 */
.L_x_82:
        /* <DEDUP_REMOVED lines=9> */
.L_x_85:
[----:B------:R-:W-:Y:S05]  /*3660*/  BSYNC B1 ;  /* 0x0000000000017941 */ /* 0x000fea0003800000 */
.L_x_84:
        /* <DEDUP_REMOVED lines=9> */
.L_x_87:
[----:B------:R-:W-:Y:S05]  /*3700*/  BSYNC B1 ;  /* 0x0000000000017941 */ /* 0x000fea0003800000 */
.L_x_86:
        /* <DEDUP_REMOVED lines=10> */
.L_x_89:
[----:B------:R-:W-:Y:S05]  /*37b0*/  BSYNC B1 ;  /* 0x0000000000017941 */ /* 0x000fea0003800000 */
.L_x_88:
        /* <DEDUP_REMOVED lines=10> */
.L_x_91:
[----:B------:R-:W-:Y:S05]  /*3860*/  BSYNC B1 ;  /* 0x0000000000017941 */ /* 0x000fea0003800000 */
.L_x_90:
        /* <DEDUP_REMOVED lines=9> */
.L_x_93:
[----:B------:R-:W-:Y:S05]  /*3900*/  BSYNC B1 ;  /* 0x0000000000017941 */ /* 0x000fea0003800000 */
.L_x_92:
        /* <DEDUP_REMOVED lines=9> */
.L_x_95:
[----:B------:R-:W-:Y:S05]  /*39a0*/  BSYNC B1 ;  /* 0x0000000000017941 */ /* 0x000fea0003800000 */
.L_x_94:
        /* <DEDUP_REMOVED lines=10> */
.L_x_97:
[----:B------:R-:W-:Y:S05]  /*3a50*/  BSYNC B1 ;  /* 0x0000000000017941 */ /* 0x000fea0003800000 */
.L_x_96:
        /* <DEDUP_REMOVED lines=10> */
.L_x_99:
[----:B------:R-:W-:Y:S05]  /*3b00*/  BSYNC B1 ;  /* 0x0000000000017941 */ /* 0x000fea0003800000 */
.L_x_98:
        /* <DEDUP_REMOVED lines=9> */
.L_x_101:
[----:B------:R-:W-:Y:S05]  /*3ba0*/  BSYNC B1 ;  /* 0x0000000000017941 */ /* 0x000fea0003800000 */
.L_x_100:
        /* <DEDUP_REMOVED lines=9> */
.L_x_103:
[----:B------:R-:W-:Y:S05]  /*3c40*/  BSYNC B1 ;  /* 0x0000000000017941 */ /* 0x000fea0003800000 */
.L_x_102:
        /* <DEDUP_REMOVED lines=10> */
.L_x_105:
[----:B------:R-:W-:Y:S05]  /*3cf0*/  BSYNC B1 ;  /* 0x0000000000017941 */ /* 0x000fea0003800000 */
.L_x_104:
        /* <DEDUP_REMOVED lines=10> */
.L_x_107:
[----:B------:R-:W-:Y:S05]  /*3da0*/  BSYNC B1 ;  /* 0x0000000000017941 */ /* 0x000fea0003800000 */
.L_x_106:
        /* <DEDUP_REMOVED lines=9> */
.L_x_109:
[----:B------:R-:W-:Y:S05]  /*3e40*/  BSYNC B1 ;  /* 0x0000000000017941 */ /* 0x000fea0003800000 */
.L_x_108:
        /* <DEDUP_REMOVED lines=9> */
.L_x_111:
[----:B------:R-:W-:Y:S05]  /*3ee0*/  BSYNC B1 ;  /* 0x0000000000017941 */ /* 0x000fea0003800000 */
.L_x_110:
        /* <DEDUP_REMOVED lines=10> */
.L_x_113:
[----:B------:R-:W-:Y:S05]  /*3f90*/  BSYNC B1 ;  /* 0x0000000000017941 */ /* 0x000fea0003800000 */
.L_x_112:
        /* <DEDUP_REMOVED lines=10> */
.L_x_115:
[----:B------:R-:W-:Y:S05]  /*4040*/  BSYNC B1 ;  /* 0x0000000000017941 */ /* 0x000fea0003800000 */
.L_x_114:
        /* <DEDUP_REMOVED lines=9> */
.L_x_117:
[----:B------:R-:W-:Y:S05]  /*40e0*/  BSYNC B1 ;  /* 0x0000000000017941 */ /* 0x000fea0003800000 */
.L_x_116:
        /* <DEDUP_REMOVED lines=9> */
.L_x_119:
[----:B------:R-:W-:Y:S05]  /*4180*/  BSYNC B1 ;  /* 0x0000000000017941 */ /* 0x000fea0003800000 */
.L_x_118:
        /* <DEDUP_REMOVED lines=10> */
.L_x_121:
[----:B------:R-:W-:Y:S05]  /*4230*/  BSYNC B1 ;  /* 0x0000000000017941 */ /* 0x000fea0003800000 */
.L_x_120:
        /* <DEDUP_REMOVED lines=10> */
.L_x_123:
[----:B------:R-:W-:Y:S05]  /*42e0*/  BSYNC B1 ;  /* 0x0000000000017941 */ /* 0x000fea0003800000 */
.L_x_122:
        /* <DEDUP_REMOVED lines=9> */
.L_x_125:
[----:B------:R-:W-:Y:S05]  /*4380*/  BSYNC B1 ;  /* 0x0000000000017941 */ /* 0x000fea0003800000 */
.L_x_124:
        /* <DEDUP_REMOVED lines=9> */
.L_x_127:
[----:B------:R-:W-:Y:S05]  /*4420*/  BSYNC B1 ;  /* 0x0000000000017941 */ /* 0x000fea0003800000 */
.L_x_126:
        /* <DEDUP_REMOVED lines=10> */
.L_x_129:
[----:B------:R-:W-:Y:S05]  /*44d0*/  BSYNC B1 ;  /* 0x0000000000017941 */ /* 0x000fea0003800000 */
.L_x_128:
        /* <DEDUP_REMOVED lines=10> */
.L_x_131:
[----:B------:R-:W-:Y:S05]  /*4580*/  BSYNC B1 ;  /* 0x0000000000017941 */ /* 0x000fea0003800000 */
.L_x_130:
        /* <DEDUP_REMOVED lines=9> */
.L_x_133:
[----:B------:R-:W-:Y:S05]  /*4620*/  BSYNC B1 ;  /* 0x0000000000017941 */ /* 0x000fea0003800000 */
.L_x_132:
        /* <DEDUP_REMOVED lines=9> */
.L_x_135:
[----:B------:R-:W-:Y:S05]  /*46c0*/  BSYNC B1 ;  /* 0x0000000000017941 */ /* 0x000fea0003800000 */
.L_x_134:
        /* <DEDUP_REMOVED lines=10> */
.L_x_137:
[----:B------:R-:W-:Y:S05]  /*4770*/  BSYNC B1 ;  /* 0x0000000000017941 */ /* 0x000fea0003800000 */
.L_x_136:
        /* <DEDUP_REMOVED lines=10> */
.L_x_139:
[----:B------:R-:W-:Y:S05]  /*4820*/  BSYNC B1 ;  /* 0x0000000000017941 */ /* 0x000fea0003800000 */
.L_x_138:
        /* <DEDUP_REMOVED lines=9> */
.L_x_141:
[----:B------:R-:W-:Y:S05]  /*48c0*/  BSYNC B1 ;  /* 0x0000000000017941 */ /* 0x000fea0003800000 */
.L_x_140:
        /* <DEDUP_REMOVED lines=9> */
.L_x_143:
[----:B------:R-:W-:Y:S05]  /*4960*/  BSYNC B1 ;  /* 0x0000000000017941 */ /* 0x000fea0003800000 */
.L_x_142:
        /* <DEDUP_REMOVED lines=10> */
.L_x_145:
[----:B------:R-:W-:Y:S05]  /*4a10*/  BSYNC B1 ;  /* 0x0000000000017941 */ /* 0x000fea0003800000 */
.L_x_144:
        /* <DEDUP_REMOVED lines=10> */
.L_x_147:
[----:B------:R-:W-:Y:S05]  /*4ac0*/  BSYNC B1 ;  /* 0x0000000000017941 */ /* 0x000fea0003800000 */
.L_x_146:
        /* <DEDUP_REMOVED lines=9> */
.L_x_149:
[----:B------:R-:W-:Y:S05]  /*4b60*/  BSYNC B1 ;  /* 0x0000000000017941 */ /* 0x000fea0003800000 */
.L_x_148:
        /* <DEDUP_REMOVED lines=9> */
.L_x_151:
[----:B------:R-:W-:Y:S05]  /*4c00*/  BSYNC B1 ;  /* 0x0000000000017941 */ /* 0x000fea0003800000 */
.L_x_150:
        /* <DEDUP_REMOVED lines=10> */
.L_x_153:
[----:B------:R-:W-:Y:S05]  /*4cb0*/  BSYNC B1 ;  /* 0x0000000000017941 */ /* 0x000fea0003800000 */
.L_x_152:
[----:B-----5:R-:W-:Y:S01]  /*4cc0*/  LOP3.LUT R5, R24, 0xffffe000, RZ, 0xc0, !PT ;  /* 0xffffe00018057812 */ /* 0x020fe200078ec0ff */
[----:B------:R-:W-:Y:S01]  /*4cd0*/  BSSY B1, `(.L_x_154) ;  /* 0x000000b000017945 */ /* 0x000fe20003800000 */
[----:B------:R-:W-:Y:S01]  /*4ce0*/  ISETP.GT.AND P1, PT, R4, 0x79, PT ;  /* 0x000000790400780c */ /* 0x000fe20003f24270 */
[----:B------:R-:W-:Y:S02]  /*4cf0*/  @P2 IMAD.MOV.U32 R4, RZ, RZ, R10 ;  /* 0x000000ffff042224 */ /* 0x000fe400078e000a */
[----:B------:R-:W-:Y:S01]  /*4d00*/  FMUL R5, R5, R90 ;  /* 0x0000005a05057220 */ /* 0x000fe20000400000 */
[----:B------:R-:W-:-:S03]  /*4d10*/  ISETP.GT.AND P3, PT, R3, RZ, P1 ;  /* 0x000000ff0300720c */ /* 0x000fc60000f64270 */
[----:B------:R-:W-:Y:S01]  /*4d20*/  FFMA R15, R84, R23, R5 ;  /* 0x00000017540f7223 */ /* 0x000fe20000000005 */
[----:B------:R-:W-:-:S04]  /*4d30*/  @P2 IMAD.MOV.U32 R5, RZ, RZ, R11 ;  /* 0x000000ffff052224 */ /* 0x000fc800078e000b */
[----:B------:R-:W-:-:S05]  /*4d40*/  F2FP.TF32.F32.PACK_B R15, R15 ;  /* 0x0000000fff0f723e */ /* 0x000fca00024050ff */
[----:B------:R0:W-:Y:S01]  /*4d50*/  @P2 STG.E desc[UR38][R4.64+0x1e0], R15 ;  /* 0x0001e00f04002986 */ /* 0x0001e2000c101926 */
[----:B------:R-:W-:Y:S05]  /*4d60*/  @!P3 BRA `(.L_x_155) ;  /* 0x000000000004b947 */ /* 0x000fea0003800000 */
[----:B------:R0:W5:Y:S02]  /*4d70*/  LDG.E.LTC128B R24, desc[UR38][R6.64+0x1e4] ;  /* 0x0001e42606187981 */ /* 0x000164000c1e1920 */
.L_x_155:
[----:B------:R-:W-:Y:S05]  /*4d80*/  BSYNC B1 ;  /* 0x0000000000017941 */ /* 0x000fea0003800000 */
.L_x_154:
        /* <DEDUP_REMOVED lines=9> */
.L_x_157:
[----:B------:R-:W-:Y:S05]  /*4e20*/  BSYNC B1 ;  /* 0x0000000000017941 */ /* 0x000fea0003800000 */
.L_x_156:
[----:B-----5:R-:W-:Y:S01]  /*4e30*/  LOP3.LUT R5, R24, 0xffffe000, RZ, 0xc0, !PT ;  /* 0xffffe00018057812 */ /* 0x020fe200078ec0ff */
[----:B------:R-:W-:Y:S01]  /*4e40*/  @P0 IMAD.MOV.U32 R4, RZ, RZ, R12 ;  /* 0x000000ffff040224 */ /* 0x000fe200078e000c */
[----:B------:R-:W-:Y:S01]  /*4e50*/  ISETP.GT.AND P1, PT, R3, 0x8, P1 ;  /* 0x000000080300780c */ /* 0x000fe20000f24270 */
[----:B------:R-:W-:Y:S02]  /*4e60*/  BSSY B1, `(.L_x_158) ;  /* 0x0000008000017945 */ /* 0x000fe40003800000 */
[----:B------:R-:W-:-:S04]  /*4e70*/  FMUL R5, R5, R90 ;  /* 0x0000005a05057220 */ /* 0x000fc80000400000 */
[----:B-1----:R-:W-:Y:S01]  /*4e80*/  FFMA R7, R86, R23, R5 ;  /* 0x0000001756077223 */ /* 0x002fe20000000005 */
[----:B------:R-:W-:-:S04]  /*4e90*/  @P0 IMAD.MOV.U32 R5, RZ, RZ, R13 ;  /* 0x000000ffff050224 */ /* 0x000fc800078e000d */
[----:B------:R-:W-:-:S05]  /*4ea0*/  F2FP.TF32.F32.PACK_B R7, R7 ;  /* 0x00000007ff07723e */ /* 0x000fca00024050ff */
[----:B------:R1:W-:Y:S01]  /*4eb0*/  @P0 STG.E desc[UR38][R4.64+0x1e0], R7 ;  /* 0x0001e00704000986 */ /* 0x0003e2000c101926 */
[----:B------:R-:W-:Y:S05]  /*4ec0*/  @!P1 BRA `(.L_x_159) ;  /* 0x0000000000049947 */ /* 0x000fea0003800000 */
[----:B------:R0:W5:Y:S02]  /*4ed0*/  LDG.E.LTC128B R24, desc[UR38][R8.64+0x1e4] ;  /* 0x0001e42608187981 */ /* 0x000164000c1e1920 */
.L_x_159:
[----:B------:R-:W-:Y:S05]  /*4ee0*/  BSYNC B1 ;  /* 0x0000000000017941 */ /* 0x000fea0003800000 */
.L_x_158:
[----:B------:R-:W-:Y:S05]  /*4ef0*/  @!P1 BRA `(.L_x_160) ;  /* 0x0000001000e89947 */ /* 0x000fea0003800000 */
[----:B-----5:R-:W-:-:S05]  /*4f00*/  LOP3.LUT R3, R24, 0xffffe000, RZ, 0xc0, !PT ;  /* 0xffffe00018037812 */ /* 0x020fca00078ec0ff */
[----:B-1----:R-:W-:-:S04]  /*4f10*/  FMUL R4, R3, R90 ;  /* 0x0000005a03047220 */ /* 0x002fc80000400000 */
[----:B------:R-:W-:-:S05]  /*4f20*/  FFMA R87, R87, R23, R4 ;  /* 0x0000001757577223 */ /* 0x000fca0000000004 */
[----:B------:R-:W-:-:S05]  /*4f30*/  F2FP.TF32.F32.PACK_B R87, R87 ;  /* 0x00000057ff57723e */ /* 0x000fca00024050ff */
[----:B------:R1:W-:Y:S01]  /*4f40*/  STG.E desc[UR38][R12.64+0x1e4], R87 ;  /* 0x0001e4570c007986 */ /* 0x0003e2000c101926 */
[----:B------:R-:W-:Y:S05]  /*4f50*/  BRA `(.L_x_160) ;  /* 0x0000001000d07947 */ /* 0x000fea0003800000 */
.L_x_35:
[----:B------:R-:W-:Y:S01]  /*4f60*/  ISETP.GT.AND P4, PT, R4, 0x1, PT ;  /* 0x000000010400780c */ /* 0x000fe20003f84270 */
[----:B------:R-:W-:Y:S01]  /*4f70*/  ULDC.64 UR4, c[0x0][0x5c0] ;  /* 0x0001700000047ab9 */ /* 0x000fe20000000a00 */
[-C--:B------:R-:W-:Y:S01]  /*4f80*/  FMUL R5, R24, R23.reuse ;  /* 0x0000001718057220 */ /* 0x080fe20000400000 */
[----:B------:R-:W-:Y:S01]  /*4f90*/  LEA R6, P3, R106, UR4, 0x2 ;  /* 0x000000046a067c11 */ /* 0x000fe2000f8610ff */
[-C--:B------:R-:W-:Y:S01]  /*4fa0*/  FMUL R25, R25, R23.reuse ;  /* 0x0000001719197220 */ /* 0x080fe20000400000 */
[----:B------:R-:W-:Y:S01]  /*4fb0*/  ISETP.GT.AND P1, PT, R3, RZ, P4 ;  /* 0x000000ff0300720c */ /* 0x000fe20002724270 */
[-C--:B------:R-:W-:Y:S01]  /*4fc0*/  FMUL R11, R26, R23.reuse ;  /* 0x000000171a0b7220 */ /* 0x080fe20000400000 */
[----:B------:R-:W-:Y:S01]  /*4fd0*/  LEA.HI.X R7, R106, UR5, R117, 0x2, P3 ;  /* 0x000000056a077c11 */ /* 0x000fe200098f1475 */
[----:B------:R-:W-:Y:S01]  /*4fe0*/  FMUL R27, R27, R23 ;  /* 0x000000171b1b7220 */ /* 0x000fe20000400000 */
[----:B------:R-:W-:Y:S01]  /*4ff0*/  F2FP.TF32.F32.PACK_B R5, R5 ;  /* 0x00000005ff05723e */ /* 0x000fe200024050ff */
[----:B------:R-:W-:Y:S01]  /*5000*/  FMUL R29, R29, R23 ;  /* 0x000000171d1d7220 */ /* 0x000fe20000400000 */
[----:B------:R-:W-:Y:S01]  /*5010*/  F2FP.TF32.F32.PACK_B R25, R25 ;  /* 0x00000019ff19723e */ /* 0x000fe200024050ff */
[-C--:B------:R-:W-:Y:S01]  /*5020*/  FMUL R31, R31, R23.reuse ;  /* 0x000000171f1f7220 */ /* 0x080fe20000400000 */
[C---:B------:R-:W-:Y:S01]  /*5030*/  SHF.L.U64.HI R9, R91.reuse, 0x2, R92 ;  /* 0x000000025b097819 */ /* 0x040fe2000001025c */
[----:B------:R0:W-:Y:S01]  /*5040*/  @P2 STG.E desc[UR38][R6.64], R5 ;  /* 0x0000000506002986 */ /* 0x0001e2000c101926 */
[----:B------:R-:W-:Y:S01]  /*5050*/  LEA R8, P3, R91, R6, 0x2 ;  /* 0x000000065b087211 */ /* 0x000fe200078610ff */
[-C--:B------:R-:W-:Y:S01]  /*5060*/  FMUL R13, R32, R23.reuse ;  /* 0x00000017200d7220 */ /* 0x080fe20000400000 */
[C---:B------:R-:W-:Y:S01]  /*5070*/  ISETP.GT.AND P2, PT, R4.reuse, 0x8, PT ;  /* 0x000000080400780c */ /* 0x040fe20003f44270 */
[----:B------:R-:W-:Y:S01]  /*5080*/  @P1 STG.E desc[UR38][R6.64+0x4], R25 ;  /* 0x0000041906001986 */ /* 0x000fe2000c101926 */
[----:B------:R-:W-:Y:S01]  /*5090*/  ISETP.GT.AND P1, PT, R4, 0x9, PT ;  /* 0x000000090400780c */ /* 0x000fe20003f24270 */
[----:B------:R-:W-:Y:S01]  /*50a0*/  IMAD.X R9, R9, 0x1, R7, P3 ;  /* 0x0000000109097824 */ /* 0x000fe200018e0607 */
[----:B------:R-:W-:Y:S01]  /*50b0*/  ISETP.GT.AND P0, PT, R3, 0x8, P0 ;  /* 0x000000080300780c */ /* 0x000fe20000704270 */
[-C--:B------:R-:W-:Y:S01]  /*50c0*/  FMUL R33, R33, R23.reuse ;  /* 0x0000001721217220 */ /* 0x080fe20000400000 */
[----:B------:R-:W-:Y:S01]  /*50d0*/  ISETP.GT.AND P4, PT, R3, 0x8, P4 ;  /* 0x000000080300780c */ /* 0x000fe20002784270 */
[-C--:B------:R-:W-:Y:S01]  /*50e0*/  FMUL R35, R35, R23.reuse ;  /* 0x0000001723237220 */ /* 0x080fe20000400000 */
[C---:B------:R-:W-:Y:S01]  /*50f0*/  ISETP.GT.AND P5, PT, R3.reuse, RZ, P2 ;  /* 0x000000ff0300720c */ /* 0x040fe200017a4270 */
[-C--:B0-----:R-:W-:Y:S01]  /*5100*/  FMUL R5, R28, R23.reuse ;  /* 0x000000171c057220 */ /* 0x081fe20000400000 */
[----:B------:R-:W-:Y:S01]  /*5110*/  ISETP.GT.AND P3, PT, R3, RZ, P1 ;  /* 0x000000ff0300720c */ /* 0x000fe20000f64270 */
[----:B------:R-:W-:Y:S01]  /*5120*/  FMUL R37, R37, R23 ;  /* 0x0000001725257220 */ /* 0x000fe20000400000 */
[----:B------:R-:W-:Y:S01]  /*5130*/  F2FP.TF32.F32.PACK_B R11, R11 ;  /* 0x0000000bff0b723e */ /* 0x000fe200024050ff */
[----:B------:R-:W-:Y:S01]  /*5140*/  FMUL R39, R39, R23 ;  /* 0x0000001727277220 */ /* 0x000fe20000400000 */
[----:B------:R-:W-:Y:S01]  /*5150*/  F2FP.TF32.F32.PACK_B R27, R27 ;  /* 0x0000001bff1b723e */ /* 0x000fe200024050ff */
[----:B------:R-:W-:Y:S01]  /*5160*/  FMUL R41, R41, R23 ;  /* 0x0000001729297220 */ /* 0x000fe20000400000 */
[----:B------:R-:W-:Y:S01]  /*5170*/  F2FP.TF32.F32.PACK_B R5, R5 ;  /* 0x00000005ff05723e */ /* 0x000fe200024050ff */
[----:B------:R0:W-:Y:S01]  /*5180*/  @P0 STG.E desc[UR38][R8.64], R11 ;  /* 0x0000000b08000986 */ /* 0x0001e2000c101926 */
[----:B------:R-:W-:Y:S01]  /*5190*/  F2FP.TF32.F32.PACK_B R29, R29 ;  /* 0x0000001dff1d723e */ /* 0x000fe200024050ff */
[-C--:B------:R-:W-:Y:S01]  /*51a0*/  FMUL R43, R43, R23.reuse ;  /* 0x000000172b2b7220 */ /* 0x080fe20000400000 */
[C---:B------:R-:W-:Y:S01]  /*51b0*/  ISETP.GT.AND P0, PT, R4.reuse, 0x10, PT ;  /* 0x000000100400780c */ /* 0x040fe20003f04270 */
[----:B------:R-:W-:Y:S01]  /*51c0*/  @P4 STG.E desc[UR38][R8.64+0x4], R27 ;  /* 0x0000041b08004986 */ /* 0x000fe2000c101926 */
[----:B------:R-:W-:Y:S01]  /*51d0*/  ISETP.GT.AND P2, PT, R3, 0x8, P2 ;  /* 0x000000080300780c */ /* 0x000fe20001744270 */
[-C--:B------:R-:W-:Y:S01]  /*51e0*/  FMUL R45, R45, R23.reuse ;  /* 0x000000172d2d7220 */ /* 0x080fe20000400000 */
[C---:B------:R-:W-:Y:S01]  /*51f0*/  ISETP.GT.AND P1, PT, R3.reuse, 0x8, P1 ;  /* 0x000000080300780c */ /* 0x040fe20000f24270 */
[----:B------:R1:W-:Y:S01]  /*5200*/  @P5 STG.E desc[UR38][R6.64+0x20], R5 ;  /* 0x0000200506005986 */ /* 0x0003e2000c101926 */
[----:B------:R-:W-:Y:S01]  /*5210*/  ISETP.GT.AND P5, PT, R3, RZ, P0 ;  /* 0x000000ff0300720c */ /* 0x000fe200007a4270 */
[----:B------:R-:W-:Y:S01]  /*5220*/  FMUL R47, R47, R23 ;  /* 0x000000172f2f7220 */ /* 0x000fe20000400000 */
[----:B------:R-:W-:Y:S01]  /*5230*/  F2FP.TF32.F32.PACK_B R31, R31 ;  /* 0x0000001fff1f723e */ /* 0x000fe200024050ff */
[----:B------:R-:W-:Y:S01]  /*5240*/  @P3 STG.E desc[UR38][R6.64+0x24], R29 ;  /* 0x0000241d06003986 */ /* 0x000fe2000c101926 */
[----:B------:R-:W-:Y:S01]  /*5250*/  ISETP.GT.AND P3, PT, R4, 0x11, PT ;  /* 0x000000110400780c */ /* 0x000fe20003f64270 */
[----:B0-----:R-:W-:Y:S01]  /*5260*/  FMUL R11, R30, R23 ;  /* 0x000000171e0b7220 */ /* 0x001fe20000400000 */
[----:B------:R-:W-:Y:S01]  /*5270*/  F2FP.TF32.F32.PACK_B R13, R13 ;  /* 0x0000000dff0d723e */ /* 0x000fe200024050ff */
[-C--:B------:R-:W-:Y:S01]  /*5280*/  FMUL R49, R49, R23.reuse ;  /* 0x0000001731317220 */ /* 0x080fe20000400000 */
[----:B------:R-:W-:Y:S01]  /*5290*/  ISETP.GT.AND P4, PT, R3, RZ, P3 ;  /* 0x000000ff0300720c */ /* 0x000fe20001f84270 */
[----:B------:R-:W-:Y:S01]  /*52a0*/  FMUL R51, R51, R23 ;  /* 0x0000001733337220 */ /* 0x000fe20000400000 */
[----:B------:R-:W-:Y:S01]  /*52b0*/  F2FP.TF32.F32.PACK_B R11, R11 ;  /* 0x0000000bff0b723e */ /* 0x000fe200024050ff */
[----:B-1----:R-:W-:Y:S01]  /*52c0*/  FMUL R5, R34, R23 ;  /* 0x0000001722057220 */ /* 0x002fe20000400000 */
[----:B------:R-:W-:Y:S01]  /*52d0*/  F2FP.TF32.F32.PACK_B R33, R33 ;  /* 0x00000021ff21723e */ /* 0x000fe200024050ff */
[-C--:B------:R-:W-:Y:S01]  /*52e0*/  FMUL R53, R53, R23.reuse ;  /* 0x0000001735357220 */ /* 0x080fe20000400000 */
[----:B------:R-:W-:Y:S01]  /*52f0*/  ISETP.GT.AND P0, PT, R3, 0x8, P0 ;  /* 0x000000080300780c */ /* 0x000fe20000704270 */
[----:B------:R0:W-:Y:S01]  /*5300*/  @P2 STG.E desc[UR38][R8.64+0x20], R11 ;  /* 0x0000200b08002986 */ /* 0x0001e2000c101926 */
[C---:B------:R-:W-:Y:S01]  /*5310*/  ISETP.GT.AND P2, PT, R4.reuse, 0x19, PT ;  /* 0x000000190400780c */ /* 0x040fe20003f44270 */
[----:B------:R-:W-:Y:S01]  /*5320*/  FMUL R55, R55, R23 ;  /* 0x0000001737377220 */ /* 0x000fe20000400000 */
[----:B------:R-:W-:Y:S01]  /*5330*/  F2FP.TF32.F32.PACK_B R5, R5 ;  /* 0x00000005ff05723e */ /* 0x000fe200024050ff */
[----:B------:R-:W-:Y:S01]  /*5340*/  @P1 STG.E desc[UR38][R8.64+0x24], R31 ;  /* 0x0000241f08001986 */ /* 0x000fe2000c101926 */
[----:B------:R-:W-:Y:S01]  /*5350*/  ISETP.GT.AND P1, PT, R4, 0x18, PT ;  /* 0x000000180400780c */ /* 0x000fe20003f24270 */
[----:B------:R-:W-:Y:S01]  /*5360*/  FMUL R57, R57, R23 ;  /* 0x0000001739397220 */ /* 0x000fe20000400000 */
[----:B------:R-:W-:Y:S01]  /*5370*/  F2FP.TF32.F32.PACK_B R35, R35 ;  /* 0x00000023ff23723e */ /* 0x000fe200024050ff */
[----:B------:R1:W-:Y:S01]  /*5380*/  @P5 STG.E desc[UR38][R6.64+0x40], R13 ;  /* 0x0000400d06005986 */ /* 0x0003e2000c101926 */
[----:B------:R-:W-:Y:S01]  /*5390*/  ISETP.GT.AND P5, PT, R3, RZ, P1 ;  /* 0x000000ff0300720c */ /* 0x000fe20000fa4270 */
[----:B------:R-:W-:Y:S01]  /*53a0*/  FMUL R59, R59, R23 ;  /* 0x000000173b3b7220 */ /* 0x000fe20000400000 */
[----:B------:R-:W-:Y:S01]  /*53b0*/  F2FP.TF32.F32.PACK_B R37, R37 ;  /* 0x00000025ff25723e */ /* 0x000fe200024050ff */
[----:B------:R-:W-:Y:S01]  /*53c0*/  @P4 STG.E desc[UR38][R6.64+0x44], R33 ;  /* 0x0000442106004986 */ /* 0x000fe2000c101926 */
[C---:B------:R-:W-:Y:S01]  /*53d0*/  ISETP.GT.AND P4, PT, R3.reuse, 0x8, P3 ;  /* 0x000000080300780c */ /* 0x040fe20001f84270 */
[-C--:B0-----:R-:W-:Y:S01]  /*53e0*/  FMUL R11, R36, R23.reuse ;  /* 0x00000017240b7220 */ /* 0x081fe20000400000 */
[----:B------:R-:W-:Y:S01]  /*53f0*/  ISETP.GT.AND P3, PT, R3, RZ, P2 ;  /* 0x000000ff0300720c */ /* 0x000fe20001764270 */
[----:B------:R0:W-:Y:S01]  /*5400*/  @P0 STG.E desc[UR38][R8.64+0x40], R5 ;  /* 0x0000400508000986 */ /* 0x0001e2000c101926 */
[----:B------:R-:W-:Y:S01]  /*5410*/  ISETP.GT.AND P0, PT, R4, 0x20, PT ;  /* 0x000000200400780c */ /* 0x000fe20003f04270 */
[----:B------:R-:W-:Y:S01]  /*5420*/  FMUL R61, R61, R23 ;  /* 0x000000173d3d7220 */ /* 0x000fe20000400000 */
[----:B------:R-:W-:Y:S01]  /*5430*/  F2FP.TF32.F32.PACK_B R11, R11 ;  /* 0x0000000bff0b723e */ /* 0x000fe200024050ff */
[-C--:B-1----:R-:W-:Y:S01]  /*5440*/  FMUL R13, R40, R23.reuse ;  /* 0x00000017280d7220 */ /* 0x082fe20000400000 */
[----:B------:R-:W-:Y:S01]  /*5450*/  ISETP.GT.AND P1, PT, R3, 0x8, P1 ;  /* 0x000000080300780c */ /* 0x000fe20000f24270 */
[----:B------:R-:W-:Y:S01]  /*5460*/  FMUL R63, R63, R23 ;  /* 0x000000173f3f7220 */ /* 0x000fe20000400000 */
[----:B------:R-:W-:Y:S01]  /*5470*/  F2FP.TF32.F32.PACK_B R39, R39 ;  /* 0x00000027ff27723e */ /* 0x000fe200024050ff */
[----:B------:R-:W-:Y:S01]  /*5480*/  FMUL R65, R65, R23 ;  /* 0x0000001741417220 */ /* 0x000fe20000400000 */
[----:B------:R-:W-:Y:S01]  /*5490*/  F2FP.TF32.F32.PACK_B R13, R13 ;  /* 0x0000000dff0d723e */ /* 0x000fe200024050ff */
[----:B------:R-:W-:Y:S01]  /*54a0*/  @P4 STG.E desc[UR38][R8.64+0x44], R35 ;  /* 0x0000442308004986 */ /* 0x000fe2000c101926 */
[C---:B------:R-:W-:Y:S01]  /*54b0*/  ISETP.GT.AND P4, PT, R3.reuse, 0x8, P2 ;  /* 0x000000080300780c */ /* 0x040fe20001784270 */
[-C--:B0-----:R-:W-:Y:S01]  /*54c0*/  FMUL R5, R38, R23.reuse ;  /* 0x0000001726057220 */ /* 0x081fe20000400000 */
[C---:B------:R-:W-:Y:S01]  /*54d0*/  ISETP.GT.AND P2, PT, R4.reuse, 0x21, PT ;  /* 0x000000210400780c */ /* 0x040fe20003f44270 */
[----:B------:R0:W-:Y:S01]  /*54e0*/  @P5 STG.E desc[UR38][R6.64+0x60], R11 ;  /* 0x0000600b06005986 */ /* 0x0001e2000c101926 */
[----:B------:R-:W-:Y:S01]  /*54f0*/  ISETP.GT.AND P5, PT, R3, RZ, P0 ;  /* 0x000000ff0300720c */ /* 0x000fe200007a4270 */
[----:B------:R-:W-:Y:S01]  /*5500*/  FMUL R67, R67, R23 ;  /* 0x0000001743437220 */ /* 0x000fe20000400000 */
[----:B------:R-:W-:Y:S01]  /*5510*/  F2FP.TF32.F32.PACK_B R5, R5 ;  /* 0x00000005ff05723e */ /* 0x000fe200024050ff */
[----:B------:R-:W-:Y:S01]  /*5520*/  @P3 STG.E desc[UR38][R6.64+0x64], R37 ;  /* 0x0000642506003986 */ /* 0x000fe2000c101926 */
[----:B------:R-:W-:Y:S01]  /*5530*/  ISETP.GT.AND P3, PT, R3, RZ, P2 ;  /* 0x000000ff0300720c */ /* 0x000fe20001764270 */
[----:B------:R-:W-:Y:S01]  /*5540*/  FMUL R69, R69, R23 ;  /* 0x0000001745457220 */ /* 0x000fe20000400000 */
[----:B------:R-:W-:Y:S01]  /*5550*/  F2FP.TF32.F32.PACK_B R41, R41 ;  /* 0x00000029ff29723e */ /* 0x000fe200024050ff */
[----:B------:R1:W-:Y:S01]  /*5560*/  @P1 STG.E desc[UR38][R8.64+0x60], R5 ;  /* 0x0000600508001986 */ /* 0x0003e2000c101926 */
[----:B------:R-:W-:Y:S01]  /*5570*/  ISETP.GT.AND P1, PT, R4, 0x28, PT ;  /* 0x000000280400780c */ /* 0x000fe20003f24270 */
[-C--:B------:R-:W-:Y:S01]  /*5580*/  FMUL R71, R71, R23.reuse ;  /* 0x0000001747477220 */ /* 0x080fe20000400000 */
[C---:B------:R-:W-:Y:S01]  /*5590*/  ISETP.GT.AND P0, PT, R3.reuse, 0x8, P0 ;  /* 0x000000080300780c */ /* 0x040fe20000704270 */
[----:B------:R-:W-:Y:S01]  /*55a0*/  @P4 STG.E desc[UR38][R8.64+0x64], R39 ;  /* 0x0000642708004986 */ /* 0x000fe2000c101926 */
[C---:B------:R-:W-:Y:S01]  /*55b0*/  ISETP.GT.AND P4, PT, R3.reuse, 0x8, P2 ;  /* 0x000000080300780c */ /* 0x040fe20001784270 */
[-C--:B0-----:R-:W-:Y:S01]  /*55c0*/  FMUL R11, R44, R23.reuse ;  /* 0x000000172c0b7220 */ /* 0x081fe20000400000 */
[----:B------:R-:W-:Y:S01]  /*55d0*/  ISETP.GT.AND P2, PT, R4, 0x29, PT ;  /* 0x000000290400780c */ /* 0x000fe20003f44270 */
[----:B------:R0:W-:Y:S01]  /*55e0*/  @P5 STG.E desc[UR38][R6.64+0x80], R13 ;  /* 0x0000800d06005986 */ /* 0x0001e2000c101926 */
[----:B------:R-:W-:Y:S01]  /*55f0*/  ISETP.GT.AND P5, PT, R3, RZ, P1 ;  /* 0x000000ff0300720c */ /* 0x000fe20000fa4270 */
[----:B------:R-:W-:Y:S01]  /*5600*/  FMUL R73, R73, R23 ;  /* 0x0000001749497220 */ /* 0x000fe20000400000 */
[----:B------:R-:W-:Y:S01]  /*5610*/  F2FP.TF32.F32.PACK_B R43, R43 ;  /* 0x0000002bff2b723e */ /* 0x000fe200024050ff */
[-C--:B-1----:R-:W-:Y:S01]  /*5620*/  FMUL R5, R42, R23.reuse ;  /* 0x000000172a057220 */ /* 0x082fe20000400000 */
[----:B------:R-:W-:Y:S01]  /*5630*/  @P3 STG.E desc[UR38][R6.64+0x84], R41 ;  /* 0x0000842906003986 */ /* 0x000fe2000c101926 */
[----:B------:R-:W-:Y:S01]  /*5640*/  ISETP.GT.AND P3, PT, R3, RZ, P2 ;  /* 0x000000ff0300720c */ /* 0x000fe20001764270 */
[----:B------:R-:W-:Y:S01]  /*5650*/  FMUL R75, R75, R23 ;  /* 0x000000174b4b7220 */ /* 0x000fe20000400000 */
[----:B------:R-:W-:Y:S01]  /*5660*/  F2FP.TF32.F32.PACK_B R11, R11 ;  /* 0x0000000bff0b723e */ /* 0x000fe200024050ff */
[----:B------:R-:W-:Y:S01]  /*5670*/  FMUL R77, R77, R23 ;  /* 0x000000174d4d7220 */ /* 0x000fe20000400000 */
[----:B------:R-:W-:Y:S01]  /*5680*/  F2FP.TF32.F32.PACK_B R5, R5 ;  /* 0x00000005ff05723e */ /* 0x000fe200024050ff */
[----:B------:R-:W-:Y:S01]  /*5690*/  FMUL R79, R79, R23 ;  /* 0x000000174f4f7220 */ /* 0x000fe20000400000 */
[----:B------:R-:W-:Y:S01]  /*56a0*/  F2FP.TF32.F32.PACK_B R45, R45 ;  /* 0x0000002dff2d723e */ /* 0x000fe200024050ff */
[-C--:B0-----:R-:W-:Y:S01]  /*56b0*/  FMUL R13, R48, R23.reuse ;  /* 0x00000017300d7220 */ /* 0x081fe20000400000 */
[----:B------:R-:W-:Y:S01]  /*56c0*/  ISETP.GT.AND P1, PT, R3, 0x8, P1 ;  /* 0x000000080300780c */ /* 0x000fe20000f24270 */
[----:B------:R0:W-:Y:S01]  /*56d0*/  @P0 STG.E desc[UR38][R8.64+0x80], R5 ;  /* 0x0000800508000986 */ /* 0x0001e2000c101926 */
[----:B------:R-:W-:Y:S01]  /*56e0*/  ISETP.GT.AND P0, PT, R4, 0x30, PT ;  /* 0x000000300400780c */ /* 0x000fe20003f04270 */
[----:B------:R-:W-:Y:S01]  /*56f0*/  FMUL R81, R81, R23 ;  /* 0x0000001751517220 */ /* 0x000fe20000400000 */
[----:B------:R-:W-:Y:S01]  /*5700*/  F2FP.TF32.F32.PACK_B R47, R47 ;  /* 0x0000002fff2f723e */ /* 0x000fe200024050ff */
[----:B------:R-:W-:Y:S01]  /*5710*/  @P4 STG.E desc[UR38][R8.64+0x84], R43 ;  /* 0x0000842b08004986 */ /* 0x000fe2000c101926 */
[C---:B------:R-:W-:Y:S01]  /*5720*/  ISETP.GT.AND P4, PT, R3.reuse, 0x8, P2 ;  /* 0x000000080300780c */ /* 0x040fe20001784270 */
[-C--:B------:R-:W-:Y:S01]  /*5730*/  FMUL R15, R82, R23.reuse ;  /* 0x00000017520f7220 */ /* 0x080fe20000400000 */
[----:B------:R-:W-:Y:S01]  /*5740*/  ISETP.GT.AND P2, PT, R4, 0x31, PT ;  /* 0x000000310400780c */ /* 0x000fe20003f44270 */
[----:B------:R1:W-:Y:S01]  /*5750*/  @P5 STG.E desc[UR38][R6.64+0xa0], R11 ;  /* 0x0000a00b06005986 */ /* 0x0003e2000c101926 */
[----:B------:R-:W-:Y:S01]  /*5760*/  ISETP.GT.AND P5, PT, R3, RZ, P0 ;  /* 0x000000ff0300720c */ /* 0x000fe200007a4270 */
[----:B------:R-:W-:Y:S01]  /*5770*/  FMUL R83, R83, R23 ;  /* 0x0000001753537220 */ /* 0x000fe20000400000 */
[----:B------:R-:W-:Y:S01]  /*5780*/  F2FP.TF32.F32.PACK_B R13, R13 ;  /* 0x0000000dff0d723e */ /* 0x000fe200024050ff */
[-C--:B0-----:R-:W-:Y:S01]  /*5790*/  FMUL R5, R46, R23.reuse ;  /* 0x000000172e057220 */ /* 0x081fe20000400000 */
[----:B------:R-:W-:Y:S01]  /*57a0*/  @P3 STG.E desc[UR38][R6.64+0xa4], R45 ;  /* 0x0000a42d06003986 */ /* 0x000fe2000c101926 */
[----:B------:R-:W-:Y:S01]  /*57b0*/  ISETP.GT.AND P3, PT, R3, RZ, P2 ;  /* 0x000000ff0300720c */ /* 0x000fe20001764270 */
[----:B------:R-:W-:Y:S01]  /*57c0*/  FMUL R21, R84, R23 ;  /* 0x0000001754157220 */ /* 0x000fe20000400000 */
[----:B------:R-:W-:Y:S01]  /*57d0*/  F2FP.TF32.F32.PACK_B R49, R49 ;  /* 0x00000031ff31723e */ /* 0x000fe200024050ff */
[----:B------:R-:W-:Y:S01]  /*57e0*/  FMUL R85, R85, R23 ;  /* 0x0000001755557220 */ /* 0x000fe20000400000 */
[----:B------:R-:W-:Y:S01]  /*57f0*/  F2FP.TF32.F32.PACK_B R5, R5 ;  /* 0x00000005ff05723e */ /* 0x000fe200024050ff */
[-C--:B------:R-:W-:Y:S01]  /*5800*/  FMUL R87, R87, R23.reuse ;  /* 0x0000001757577220 */ /* 0x080fe20000400000 */
[----:B------:R-:W-:Y:S01]  /*5810*/  ISETP.GT.AND P0, PT, R3, 0x8, P0 ;  /* 0x000000080300780c */ /* 0x000fe20000704270 */
[----:B-1----:R-:W-:Y:S01]  /*5820*/  FMUL R11, R52, R23 ;  /* 0x00000017340b7220 */ /* 0x002fe20000400000 */
[----:B------:R-:W-:Y:S01]  /*5830*/  F2FP.TF32.F32.PACK_B R51, R51 ;  /* 0x00000033ff33723e */ /* 0x000fe200024050ff */
[----:B------:R0:W-:Y:S01]  /*5840*/  @P1 STG.E desc[UR38][R8.64+0xa0], R5 ;  /* 0x0000a00508001986 */ /* 0x0001e2000c101926 */
[----:B------:R-:W-:-:S02]  /*5850*/  ISETP.GT.AND P1, PT, R4, 0x38, PT ;  /* 0x000000380400780c */ /* 0x000fc40003f24270 */
[----:B------:R-:W-:Y:S01]  /*5860*/  F2FP.TF32.F32.PACK_B R11, R11 ;  /* 0x0000000bff0b723e */ /* 0x000fe200024050ff */
[----:B------:R-:W-:Y:S01]  /*5870*/  @P4 STG.E desc[UR38][R8.64+0xa4], R47 ;  /* 0x0000a42f08004986 */ /* 0x000fe2000c101926 */
[C---:B------:R-:W-:Y:S02]  /*5880*/  ISETP.GT.AND P4, PT, R3.reuse, 0x8, P2 ;  /* 0x000000080300780c */ /* 0x040fe40001784270 */
[----:B------:R-:W-:Y:S01]  /*5890*/  ISETP.GT.AND P2, PT, R4, 0x39, PT ;  /* 0x000000390400780c */ /* 0x000fe20003f44270 */
[----:B------:R1:W-:Y:S01]  /*58a0*/  @P5 STG.E desc[UR38][R6.64+0xc0], R13 ;  /* 0x0000c00d06005986 */ /* 0x0003e2000c101926 */
[C---:B------:R-:W-:Y:S02]  /*58b0*/  ISETP.GT.AND P5, PT, R3.reuse, RZ, P1 ;  /* 0x000000ff0300720c */ /* 0x040fe40000fa4270 */
[----:B------:R-:W-:Y:S01]  /*58c0*/  F2FP.TF32.F32.PACK_B R53, R53 ;  /* 0x00000035ff35723e */ /* 0x000fe200024050ff */
[----:B0-----:R-:W-:Y:S01]  /*58d0*/  FMUL R5, R50, R23 ;  /* 0x0000001732057220 */ /* 0x001fe20000400000 */
[----:B------:R-:W-:Y:S01]  /*58e0*/  @P3 STG.E desc[UR38][R6.64+0xc4], R49 ;  /* 0x0000c43106003986 */ /* 0x000fe2000c101926 */
[----:B------:R-:W-:-:S02]  /*58f0*/  ISETP.GT.AND P3, PT, R3, RZ, P2 ;  /* 0x000000ff0300720c */ /* 0x000fc40001764270 */
[----:B------:R-:W-:Y:S02]  /*5900*/  ISETP.GT.AND P1, PT, R3, 0x8, P1 ;  /* 0x000000080300780c */ /* 0x000fe40000f24270 */
[----:B------:R-:W-:Y:S01]  /*5910*/  F2FP.TF32.F32.PACK_B R5, R5 ;  /* 0x00000005ff05723e */ /* 0x000fe200024050ff */
[----:B-1----:R-:W-:Y:S01]  /*5920*/  FMUL R13, R56, R23 ;  /* 0x00000017380d7220 */ /* 0x002fe20000400000 */
[----:B------:R-:W-:-:S03]  /*5930*/  F2FP.TF32.F32.PACK_B R55, R55 ;  /* 0x00000037ff37723e */ /* 0x000fc600024050ff */
[----:B------:R0:W-:Y:S01]  /*5940*/  @P0 STG.E desc[UR38][R8.64+0xc0], R5 ;  /* 0x0000c00508000986 */ /* 0x0001e2000c101926 */
[C---:B------:R-:W-:Y:S02]  /*5950*/  ISETP.GT.AND P0, PT, R4.reuse, 0x40, PT ;  /* 0x000000400400780c */ /* 0x040fe40003f04270 */
        /* <DEDUP_REMOVED lines=71> */
[----:B------:R-:W-:Y:S01]  /*5dd0*/  @P3 STG.E desc[UR38][R6.64+0x164], R69 ;  /* 0x0001644506003986 */ /* 0x000fe2000c101926 */
[----:B0-----:R-:W-:Y:S01]  /*5de0*/  FMUL R5, R70, R23 ;  /* 0x0000001746057220 */ /* 0x001fe20000400000 */
[----:B------:R-:W-:-:S02]  /*5df0*/  ISETP.GT.AND P3, PT, R3, RZ, P2 ;  /* 0x000000ff0300720c */ /* 0x000fc40001764270 */
[----:B------:R-:W-:Y:S02]  /*5e00*/  ISETP.GT.AND P0, PT, R3, 0x8, P0 ;  /* 0x000000080300780c */ /* 0x000fe40000704270 */
[----:B------:R-:W-:Y:S01]  /*5e10*/  F2FP.TF32.F32.PACK_B R5, R5 ;  /* 0x00000005ff05723e */ /* 0x000fe200024050ff */
[----:B-1----:R-:W-:Y:S01]  /*5e20*/  FMUL R11, R76, R23 ;  /* 0x000000174c0b7220 */ /* 0x002fe20000400000 */
[----:B------:R-:W-:-:S03]  /*5e30*/  F2FP.TF32.F32.PACK_B R75, R75 ;  /* 0x0000004bff4b723e */ /* 0x000fc600024050ff */
[----:B------:R0:W-:Y:S01]  /*5e40*/  @P1 STG.E desc[UR38][R8.64+0x160], R5 ;  /* 0x0001600508001986 */ /* 0x0001e2000c101926 */
[----:B------:R-:W-:Y:S02]  /*5e50*/  F2FP.TF32.F32.PACK_B R77, R77 ;  /* 0x0000004dff4d723e */ /* 0x000fe400024050ff */
[----:B------:R-:W-:Y:S01]  /*5e60*/  F2FP.TF32.F32.PACK_B R11, R11 ;  /* 0x0000000bff0b723e */ /* 0x000fe200024050ff */
[----:B------:R-:W-:Y:S01]  /*5e70*/  @P4 STG.E desc[UR38][R8.64+0x164], R71 ;  /* 0x0001644708004986 */ /* 0x000fe2000c101926 */
[C---:B------:R-:W-:Y:S02]  /*5e80*/  ISETP.GT.AND P4, PT, R4.reuse, 0x68, PT ;  /* 0x000000680400780c */ /* 0x040fe40003f84270 */
[----:B------:R-:W-:Y:S01]  /*5e90*/  F2FP.TF32.F32.PACK_B R79, R79 ;  /* 0x0000004fff4f723e */ /* 0x000fe200024050ff */
[----:B------:R1:W-:Y:S01]  /*5ea0*/  @P5 STG.E desc[UR38][R6.64+0x180], R13 ;  /* 0x0001800d06005986 */ /* 0x0003e2000c101926 */
[----:B------:R-:W-:Y:S02]  /*5eb0*/  ISETP.GT.AND P5, PT, R4, 0x69, PT ;  /* 0x000000690400780c */ /* 0x000fe40003fa4270 */
[----:B------:R-:W-:Y:S01]  /*5ec0*/  F2FP.TF32.F32.PACK_B R81, R81 ;  /* 0x00000051ff51723e */ /* 0x000fe200024050ff */
[----:B------:R-:W-:Y:S01]  /*5ed0*/  @P3 STG.E desc[UR38][R6.64+0x184], R73 ;  /* 0x0001844906003986 */ /* 0x000fe2000c101926 */
[C---:B------:R-:W-:Y:S01]  /*5ee0*/  ISETP.GT.AND P3, PT, R3.reuse, 0x8, P2 ;  /* 0x000000080300780c */ /* 0x040fe20001764270 */
[----:B0-----:R-:W-:Y:S01]  /*5ef0*/  FMUL R5, R74, R23 ;  /* 0x000000174a057220 */ /* 0x001fe20000400000 */
[----:B------:R-:W-:-:S02]  /*5f00*/  ISETP.GT.AND P2, PT, R3, RZ, P4 ;  /* 0x000000ff0300720c */ /* 0x000fc40002744270 */
[C---:B------:R-:W-:Y:S02]  /*5f10*/  ISETP.GT.AND P1, PT, R3.reuse, RZ, P5 ;  /* 0x000000ff0300720c */ /* 0x040fe40002f24270 */
[C---:B------:R-:W-:Y:S01]  /*5f20*/  ISETP.GT.AND P4, PT, R3.reuse, 0x8, P4 ;  /* 0x000000080300780c */ /* 0x040fe20002784270 */
[----:B-1----:R-:W-:Y:S01]  /*5f30*/  FMUL R13, R78, R23 ;  /* 0x000000174e0d7220 */ /* 0x002fe20000400000 */
[----:B------:R-:W-:Y:S02]  /*5f40*/  F2FP.TF32.F32.PACK_B R5, R5 ;  /* 0x00000005ff05723e */ /* 0x000fe400024050ff */
[----:B------:R-:W-:Y:S02]  /*5f50*/  ISETP.GT.AND P5, PT, R3, 0x8, P5 ;  /* 0x000000080300780c */ /* 0x000fe40002fa4270 */
[----:B------:R-:W-:Y:S01]  /*5f60*/  F2FP.TF32.F32.PACK_B R13, R13 ;  /* 0x0000000dff0d723e */ /* 0x000fe200024050ff */
[----:B------:R0:W-:Y:S01]  /*5f70*/  @P0 STG.E desc[UR38][R8.64+0x180], R5 ;  /* 0x0001800508000986 */ /* 0x0001e2000c101926 */
[----:B------:R-:W-:-:S02]  /*5f80*/  ISETP.GT.AND P0, PT, R4, 0x79, PT ;  /* 0x000000790400780c */ /* 0x000fc40003f04270 */
[----:B------:R-:W-:Y:S01]  /*5f90*/  F2FP.TF32.F32.PACK_B R15, R15 ;  /* 0x0000000fff0f723e */ /* 0x000fe200024050ff */
[----:B------:R-:W-:Y:S01]  /*5fa0*/  @P3 STG.E desc[UR38][R8.64+0x184], R75 ;  /* 0x0001844b08003986 */ /* 0x000fe2000c101926 */
[C---:B------:R-:W-:Y:S02]  /*5fb0*/  ISETP.GT.AND P3, PT, R4.reuse, 0x70, PT ;  /* 0x000000700400780c */ /* 0x040fe40003f64270 */
[----:B------:R-:W-:Y:S01]  /*5fc0*/  F2FP.TF32.F32.PACK_B R83, R83 ;  /* 0x00000053ff53723e */ /* 0x000fe200024050ff */
[----:B------:R1:W-:Y:S01]  /*5fd0*/  @P2 STG.E desc[UR38][R6.64+0x1a0], R11 ;  /* 0x0001a00b06002986 */ /* 0x0003e2000c101926 */
[C---:B------:R-:W-:Y:S02]  /*5fe0*/  ISETP.GT.AND P2, PT, R4.reuse, 0x71, PT ;  /* 0x000000710400780c */ /* 0x040fe40003f44270 */
[----:B------:R-:W-:Y:S01]  /*5ff0*/  F2FP.TF32.F32.PACK_B R21, R21 ;  /* 0x00000015ff15723e */ /* 0x000fe200024050ff */
[----:B------:R-:W-:Y:S01]  /*6000*/  @P1 STG.E desc[UR38][R6.64+0x1a4], R77 ;  /* 0x0001a44d06001986 */ /* 0x000fe2000c101926 */
[----:B------:R-:W-:Y:S01]  /*6010*/  ISETP.GT.AND P1, PT, R4, 0x78, PT ;  /* 0x000000780400780c */ /* 0x000fe20003f24270 */
[----:B------:R-:W-:Y:S01]  /*6020*/  @P4 IMAD.MOV.U32 R4, RZ, RZ, R8 ;  /* 0x000000ffff044224 */ /* 0x000fe200078e0008 */
[----:B------:R-:W-:Y:S01]  /*6030*/  F2FP.TF32.F32.PACK_B R85, R85 ;  /* 0x00000055ff55723e */ /* 0x000fe200024050ff */
[----:B0-----:R-:W-:Y:S01]  /*6040*/  @P4 IMAD.MOV.U32 R5, RZ, RZ, R9 ;  /* 0x000000ffff054224 */ /* 0x001fe200078e0009 */
[----:B------:R-:W-:Y:S01]  /*6050*/  F2FP.TF32.F32.PACK_B R87, R87 ;  /* 0x00000057ff57723e */ /* 0x000fe200024050ff */
[----:B-1----:R-:W-:-:S03]  /*6060*/  FMUL R11, R80, R23 ;  /* 0x00000017500b7220 */ /* 0x002fc60000400000 */
[----:B------:R0:W-:Y:S01]  /*6070*/  @P4 STG.E desc[UR38][R4.64+0x1a0], R13 ;  /* 0x0001a00d04004986 */ /* 0x0001e2000c101926 */
[C---:B------:R-:W-:Y:S02]  /*6080*/  ISETP.GT.AND P4, PT, R3.reuse, RZ, P3 ;  /* 0x000000ff0300720c */ /* 0x040fe40001f84270 */
[----:B------:R-:W-:Y:S02]  /*6090*/  ISETP.GT.AND P3, PT, R3, 0x8, P3 ;  /* 0x000000080300780c */ /* 0x000fe40001f64270 */
[----:B------:R-:W-:Y:S01]  /*60a0*/  F2FP.TF32.F32.PACK_B R11, R11 ;  /* 0x0000000bff0b723e */ /* 0x000fe200024050ff */
[----:B0-----:R-:W-:Y:S02]  /*60b0*/  @P5 IMAD.MOV.U32 R4, RZ, RZ, R8 ;  /* 0x000000ffff045224 */ /* 0x001fe400078e0008 */
[----:B------:R-:W-:Y:S01]  /*60c0*/  FMUL R13, R86, R23 ;  /* 0x00000017560d7220 */ /* 0x000fe20000400000 */
[----:B------:R-:W-:-:S04]  /*60d0*/  @P5 IMAD.MOV.U32 R5, RZ, RZ, R9 ;  /* 0x000000ffff055224 */ /* 0x000fc800078e0009 */
[----:B------:R-:W-:Y:S01]  /*60e0*/  F2FP.TF32.F32.PACK_B R13, R13 ;  /* 0x0000000dff0d723e */ /* 0x000fe200024050ff */
[----:B------:R0:W-:Y:S01]  /*60f0*/  @P5 STG.E desc[UR38][R4.64+0x1a4], R79 ;  /* 0x0001a44f04005986 */ /* 0x0001e2000c101926 */
[C---:B------:R-:W-:Y:S02]  /*6100*/  ISETP.GT.AND P5, PT, R3.reuse, RZ, P2 ;  /* 0x000000ff0300720c */ /* 0x040fe400017a4270 */
[----:B------:R-:W-:Y:S01]  /*6110*/  ISETP.GT.AND P2, PT, R3, 0x8, P2 ;  /* 0x000000080300780c */ /* 0x000fe20001744270 */
[----:B0-----:R-:W-:Y:S02]  /*6120*/  @P4 IMAD.MOV.U32 R4, RZ, RZ, R6 ;  /* 0x000000ffff044224 */ /* 0x001fe400078e0006 */
[----:B------:R-:W-:-:S05]  /*6130*/  @P4 IMAD.MOV.U32 R5, RZ, RZ, R7 ;  /* 0x000000ffff054224 */ /* 0x000fca00078e0007 */
        /* <DEDUP_REMOVED lines=10> */
[----:B------:R0:W-:Y:S02]  /*61e0*/  @P3 STG.E desc[UR38][R4.64+0x1c0], R15 ;  /* 0x0001c00f04003986 */ /* 0x0001e4000c101926 */
[----:B0-----:R-:W-:Y:S02]  /*61f0*/  @P2 IMAD.MOV.U32 R4, RZ, RZ, R8 ;  /* 0x000000ffff042224 */ /* 0x001fe400078e0008 */
[----:B------:R-:W-:-:S05]  /*6200*/  @P2 IMAD.MOV.U32 R5, RZ, RZ, R9 ;  /* 0x000000ffff052224 */ /* 0x000fca00078e0009 */
[----:B------:R0:W-:Y:S02]  /*6210*/  @P2 STG.E desc[UR38][R4.64+0x1c4], R83 ;  /* 0x0001c45304002986 */ /* 0x0001e4000c101926 */
[----:B0-----:R-:W-:Y:S02]  /*6220*/  @P4 IMAD.MOV.U32 R4, RZ, RZ, R6 ;  /* 0x000000ffff044224 */ /* 0x001fe400078e0006 */
[----:B------:R-:W-:-:S05]  /*6230*/  @P4 IMAD.MOV.U32 R5, RZ, RZ, R7 ;  /* 0x000000ffff054224 */ /* 0x000fca00078e0007 */
[----:B------:R0:W-:Y:S04]  /*6240*/  @P4 STG.E desc[UR38][R4.64+0x1e0], R21 ;  /* 0x0001e01504004986 */ /* 0x0001e8000c101926 */
[----:B------:R1:W-:Y:S01]  /*6250*/  @P5 STG.E desc[UR38][R6.64+0x1e4], R85 ;  /* 0x0001e45506005986 */ /* 0x0003e2000c101926 */
[----:B0-----:R-:W-:Y:S02]  /*6260*/  @P1 IMAD.MOV.U32 R4, RZ, RZ, R8 ;  /* 0x000000ffff041224 */ /* 0x001fe400078e0008 */
[----:B------:R-:W-:-:S05]  /*6270*/  @P1 IMAD.MOV.U32 R5, RZ, RZ, R9 ;  /* 0x000000ffff051224 */ /* 0x000fca00078e0009 */
[----:B------:R1:W-:Y:S04]  /*6280*/  @P1 STG.E desc[UR38][R4.64+0x1e0], R13 ;  /* 0x0001e00d04001986 */ /* 0x0003e8000c101926 */
[----:B------:R1:W-:Y:S02]  /*6290*/  @P0 STG.E desc[UR38][R8.64+0x1e4], R87 ;  /* 0x0001e45708000986 */ /* 0x0003e4000c101926 */
.L_x_160:
[----:B------:R-:W-:Y:S05]  /*62a0*/  BSYNC B0 ;  /* 0x0000000000007941 */ /* 0x000fea0003800000 */
.L_x_34:
[----:B------:R-:W-:Y:S01]  /*62b0*/  IADD3 R16, P0, R16, UR36, RZ ;  /* 0x0000002410107c10 */ /* 0x000fe2000ff1e0ff */
[----:B------:R-:W-:Y:S01]  /*62c0*/  ULDC.64 UR4, c[0x0][0x650] ;  /* 0x0001940000047ab9 */ /* 0x000fe20000000a00 */
[----:B------:R-:W-:Y:S01]  /*62d0*/  PRMT R3, RZ, 0x7610, R3 ;  /* 0x00007610ff037816 */ /* 0x000fe20000000003 */
[----:B------:R-:W-:Y:S01]  /*62e0*/  IMAD.MOV.U32 R100, RZ, RZ, -0x1 ;  /* 0xffffffffff647424 */ /* 0x000fe200078e00ff */
[----:B------:R-:W-:Y:S01]  /*62f0*/  IADD3.X R17, R17, UR42, RZ, P0, !PT ;  /* 0x0000002a11117c10 */ /* 0x000fe200087fe4ff */
[----:B--2---:R-:W-:Y:S01]  /*6300*/  IMAD.MOV.U32 R101, RZ, RZ, -0x1 ;  /* 0xffffffffff657424 */ /* 0x004fe200078e00ff */
[----:B------:R-:W-:-:S04]  /*6310*/  ISETP.GE.U32.AND P0, PT, R16, UR4, PT ;  /* 0x0000000410007c0c */ /* 0x000fc8000bf06070 */
[----:B------:R-:W-:-:S13]  /*6320*/  ISETP.GE.U32.AND.EX P0, PT, R17, UR5, PT, P0 ;  /* 0x0000000511007c0c */ /* 0x000fda000bf06100 */
[----:B------:R-:W-:Y:S05]  /*6330*/  @P0 BRA `(.L_x_161) ;  /* 0x00000004004c0947 */ /* 0x000fea0003800000 */
[----:B0-----:R-:W0:Y:S01]  /*6340*/  LDC.64 R10, c[0x0][0x628] ;  /* 0x00018a00ff0a7b82 */ /* 0x001e220000000a00 */
[----:B-1--4-:R-:W1:Y:S01]  /*6350*/  S2R R12, SR_CTAID.X ;  /* 0x00000000000c7919 */ /* 0x012e620000002500 */
[----:B---3--:R-:W-:Y:S02]  /*6360*/  IMAD.MOV.U32 R8, RZ, RZ, R16 ;  /* 0x000000ffff087224 */ /* 0x008fe400078e0010 */
[----:B------:R-:W-:Y:S01]  /*6370*/  IMAD.MOV.U32 R9, RZ, RZ, R17 ;  /* 0x000000ffff097224 */ /* 0x000fe200078e0011 */
[----:B------:R-:W2:Y:S03]  /*6380*/  S2R R20, SR_CTAID.Y ;  /* 0x0000000000147919 */ /* 0x000ea60000002600 */
[----:B------:R-:W3:Y:S08]  /*6390*/  LDC R0, c[0x0][0x630] ;  /* 0x00018c00ff007b82 */ /* 0x000ef00000000800 */
[----:B------:R-:W4:Y:S01]  /*63a0*/  LDC.64 R14, c[0x0][0x620] ;  /* 0x00018800ff0e7b82 */ /* 0x000f220000000a00 */
[----:B0-----:R-:W-:-:S04]  /*63b0*/  ISETP.NE.U32.AND P0, PT, R10, RZ, PT ;  /* 0x000000ff0a00720c */ /* 0x001fc80003f05070 */
[----:B------:R-:W-:-:S13]  /*63c0*/  ISETP.NE.AND.EX P0, PT, R11, RZ, PT, P0 ;  /* 0x000000ff0b00720c */ /* 0x000fda0003f05300 */
[----:B-1234-:R-:W-:Y:S05]  /*63d0*/  @!P0 BRA `(.L_x_162) ;  /* 0x0000000000288947 */ /* 0x01efea0003800000 */
        /* <DEDUP_REMOVED lines=10> */
.L_x_162:
[-CC-:B------:R-:W-:Y:S01]  /*6480*/  SHF.R.U64 R101, R8, R0.reuse, R9.reuse ;  /* 0x0000000008657219 */ /* 0x180fe20000001209 */
[----:B------:R-:W0:Y:S01]  /*6490*/  LDC.64 R26, c[0x0][0x640] ;  /* 0x00019000ff1a7b82 */ /* 0x000e220000000a00 */
[----:B------:R-:W-:Y:S01]  /*64a0*/  SHF.R.U32.HI R0, RZ, R0, R9 ;  /* 0x00000000ff007219 */ /* 0x000fe20000011609 */
[----:B------:R-:W-:Y:S01]  /*64b0*/  ULDC UR4, c[0x0][0x150] ;  /* 0x0000540000047ab9 */ /* 0x000fe20000000800 */
[----:B------:R-:W-:Y:S02]  /*64c0*/  IADD3 R3, P0, RZ, -R101, RZ ;  /* 0x80000065ff037210 */ /* 0x000fe40007f1e0ff */
[----:B------:R-:W-:-:S03]  /*64d0*/  I2FP.F32.U32 R7, R12 ;  /* 0x0000000c00077245 */ /* 0x000fc60000201000 */
[----:B------:R-:W1:Y:S01]  /*64e0*/  LDC R6, c[0x0][0x618] ;  /* 0x00018600ff067b82 */ /* 0x000e620000000800 */
[----:B------:R-:W-:Y:S02]  /*64f0*/  IMAD.X R5, RZ, RZ, ~R0, P0 ;  /* 0x000000ffff057224 */ /* 0x000fe400000e0e00 */
[----:B------:R-:W-:Y:S01]  /*6500*/  FMUL R7, R7, UR4 ;  /* 0x0000000407077c20 */ /* 0x000fe20008400000 */
[----:B------:R-:W-:Y:S01]  /*6510*/  ULDC UR4, c[0x0][0x154] ;  /* 0x0000550000047ab9 */ /* 0x000fe20000000800 */
[-C--:B------:R-:W-:Y:S02]  /*6520*/  IMAD R0, R5, R14.reuse, RZ ;  /* 0x0000000e05007224 */ /* 0x080fe400078e02ff */
[C---:B------:R-:W-:Y:S01]  /*6530*/  IMAD.WIDE.U32 R4, R3.reuse, R14, R16 ;  /* 0x0000000e03047225 */ /* 0x040fe200078e0010 */
[----:B------:R-:W2:Y:S01]  /*6540*/  LDC R8, c[0x0][0x608] ;  /* 0x00018200ff087b82 */ /* 0x000ea20000000800 */
[----:B------:R-:W3:Y:S02]  /*6550*/  F2I.U32.TRUNC.NTZ R7, R7 ;  /* 0x0000000700077305 */ /* 0x000ee4000020f000 */
[----:B------:R-:W-:Y:S01]  /*6560*/  IMAD R3, R3, R15, R0 ;  /* 0x0000000f03037224 */ /* 0x000fe200078e0200 */
[----:B------:R-:W-:-:S03]  /*6570*/  I2FP.F32.U32 R0, R20 ;  /* 0x0000001400007245 */ /* 0x000fc60000201000 */
[----:B------:R-:W-:Y:S01]  /*6580*/  IMAD.IADD R3, R5, 0x1, R3 ;  /* 0x0000000105037824 */ /* 0x000fe200078e0203 */
[----:B------:R-:W4:Y:S01]  /*6590*/  LDC R11, c[0x0][0x658] ;  /* 0x00019600ff0b7b82 */ /* 0x000f220000000800 */
[----:B0-----:R-:W-:-:S04]  /*65a0*/  ISETP.NE.U32.AND P0, PT, R26, RZ, PT ;  /* 0x000000ff1a00720c */ /* 0x001fc80003f05070 */
[----:B------:R-:W-:-:S03]  /*65b0*/  ISETP.NE.AND.EX P0, PT, R27, RZ, PT, P0 ;  /* 0x000000ff1b00720c */ /* 0x000fc60003f05300 */
[----:B------:R-:W0:Y:S01]  /*65c0*/  LDC R9, c[0x0][0x144] ;  /* 0x00005100ff097b82 */ /* 0x000e220000000800 */
[-C--:B-1----:R-:W-:Y:S01]  /*65d0*/  SHF.R.U64 R10, R4, R6.reuse, R3 ;  /* 0x00000006040a7219 */ /* 0x082fe20000001203 */
[----:B---3--:R-:W-:Y:S01]  /*65e0*/  IMAD.MOV R7, RZ, RZ, -R7 ;  /* 0x000000ffff077224 */ /* 0x008fe200078e0a07 */
[----:B------:R-:W-:Y:S01]  /*65f0*/  SHF.R.U32.HI R3, RZ, R6, R3 ;  /* 0x00000006ff037219 */ /* 0x000fe20000011603 */
[----:B------:R-:W-:-:S04]  /*6600*/  FMUL R6, R0, UR4 ;  /* 0x0000000400067c20 */ /* 0x000fc80008400000 */
[----:B------:R-:W1:Y:S01]  /*6610*/  LDC R21, c[0x0][0x148] ;  /* 0x00005200ff157b82 */ /* 0x000e620000000800 */
[----:B------:R3:W0:Y:S01]  /*6620*/  F2I.U32.TRUNC.NTZ R14, R6 ;  /* 0x00000006000e7305 */ /* 0x000622000020f000 */
[-CC-:B--2---:R-:W-:Y:S02]  /*6630*/  SHF.R.U64 R13, R10, R8.reuse, R3.reuse ;  /* 0x000000080a0d7219 */ /* 0x184fe40000001203 */
[----:B------:R-:W-:-:S04]  /*6640*/  SHF.R.U32.HI R0, RZ, R8, R3 ;  /* 0x00000008ff007219 */ /* 0x000fc80000011603 */
[----:B-----5:R-:W2:Y:S01]  /*6650*/  LDC R24, c[0x0][0x648] ;  /* 0x00019200ff187b82 */ /* 0x020ea20000000800 */
[-CC-:B----4-:R-:W-:Y:S02]  /*6660*/  SHF.R.U64 R15, R13, R11.reuse, R0.reuse ;  /* 0x0000000b0d0f7219 */ /* 0x190fe40000001200 */
[----:B------:R-:W-:-:S03]  /*6670*/  SHF.R.U32.HI R5, RZ, R11, R0 ;  /* 0x0000000bff057219 */ /* 0x000fc60000011600 */
[----:B------:R-:W-:Y:S02]  /*6680*/  IMAD.MOV.U32 R4, RZ, RZ, R15 ;  /* 0x000000ffff047224 */ /* 0x000fe400078e000f */
[----:B------:R-:W4:Y:S01]  /*6690*/  LDC R28, c[0x0][0x638] ;  /* 0x00018e00ff1c7b82 */ /* 0x000f220000000800 */
[----:B0-----:R-:W-:-:S07]  /*66a0*/  IMAD R25, R9, R7, R12 ;  /* 0x0000000709197224 */ /* 0x001fce00078e020c */
[----:B------:R-:W0:Y:S08]  /*66b0*/  LDC R29, c[0x0][0x610] ;  /* 0x00018400ff1d7b82 */ /* 0x000e300000000800 */
[----:B------:R-:W0:Y:S01]  /*66c0*/  LDC R30, c[0x0][0x600] ;  /* 0x00018000ff1e7b82 */ /* 0x000e220000000800 */
[----:B-123--:R-:W-:Y:S05]  /*66d0*/  @!P0 BRA `(.L_x_163) ;  /* 0x0000000000288947 */ /* 0x00efea0003800000 */
[----:B------:R-:W1:Y:S02]  /*66e0*/  LDC R0, c[0x0][0x64c] ;  /* 0x00019300ff007b82 */ /* 0x000e640000000800 */
[----:B-1----:R-:W-:-:S05]  /*66f0*/  IADD3 R3, P0, R15, R0, RZ ;  /* 0x000000000f037210 */ /* 0x002fca0007f1e0ff */
        /* <DEDUP_REMOVED lines=8> */
.L_x_163:
[----:B------:R-:W-:Y:S01]  /*6780*/  ISETP.NE.AND P0, PT, R2, 0x1, PT ;  /* 0x000000010200780c */ /* 0x000fe20003f05270 */
[----:B------:R-:W-:Y:S01]  /*6790*/  IMAD.MOV R14, RZ, RZ, -R14 ;  /* 0x000000ffff0e7224 */ /* 0x000fe200078e0a0e */
[----:B------:R-:W-:Y:S02]  /*67a0*/  SHF.R.U64 R3, R4, R24, R5 ;  /* 0x0000001804037219 */ /* 0x000fe40000001205 */
[----:B------:R-:W-:Y:S02]  /*67b0*/  LOP3.LUT R0, R13, R98, RZ, 0xc0, !PT ;  /* 0x000000620d007212 */ /* 0x000fe400078ec0ff */
[----:B------:R-:W-:Y:S01]  /*67c0*/  LOP3.LUT R10, R10, R97, RZ, 0xc0, !PT ;  /* 0x000000610a0a7212 */ /* 0x000fe200078ec0ff */
[----:B------:R-:W-:Y:S02]  /*67d0*/  IMAD.MOV R4, RZ, RZ, -R3 ;  /* 0x000000ffff047224 */ /* 0x000fe400078e0a03 */
[----:B------:R-:W-:Y:S02]  /*67e0*/  IMAD R0, R93, R3, R0 ;  /* 0x000000035d007224 */ /* 0x000fe400078e0200 */
[----:B----4-:R-:W-:-:S02]  /*67f0*/  IMAD R3, R4, R28, R15 ;  /* 0x0000001c04037224 */ /* 0x010fc400078e020f */
[----:B------:R-:W-:Y:S02]  /*6800*/  @P0 IMAD R25, R21, R14, R20 ;  /* 0x0000000e15190224 */ /* 0x000fe400078e0214 */
[----:B0-----:R-:W-:Y:S02]  /*6810*/  IMAD R5, R3, R30, R10 ;  /* 0x0000001e03057224 */ /* 0x001fe400078e020a */
[----:B------:R-:W-:Y:S02]  /*6820*/  IMAD R0, R0, R29, R25 ;  /* 0x0000001d00007224 */ /* 0x000fe400078e0219 */
[----:B------:R-:W-:-:S03]  /*6830*/  IMAD.MOV.U32 R4, RZ, RZ, 0x1 ;  /* 0x00000001ff047424 */ /* 0x000fc600078e00ff */
[----:B------:R-:W-:Y:S02]  /*6840*/  SEL R100, R5, R0, !P0 ;  /* 0x0000000005647207 */ /* 0x000fe40004000000 */
[----:B------:R-:W-:Y:S02]  /*6850*/  PRMT R3, R4, 0x7610, R3 ;  /* 0x0000761004037816 */ /* 0x000fe40000000003 */
[----:B------:R-:W-:-:S07]  /*6860*/  SEL R0, R0, R5, !P0 ;  /* 0x0000000500007207 */ /* 0x000fce0004000000 */
.L_x_161:
[----:B------:R-:W-:Y:S01]  /*6870*/  UIMAD.WIDE.U32 UR4, UR41, 0x24924925, URZ ;  /* 0x24924925290478a5 */ /* 0x000fe2000f8e003f */
[----:B------:R-:W-:Y:S01]  /*6880*/  LOP3.LUT P0, RZ, R3, 0xff, RZ, 0xc0, !PT ;  /* 0x000000ff03ff7812 */ /* 0x000fe2000780c0ff */
[----:B------:R-:W-:Y:S02]  /*6890*/  IMAD.MOV.U32 R103, RZ, RZ, R0 ;  /* 0x000000ffff677224 */ /* 0x000fe400078e0000 */
[----:B------:R-:W-:-:S04]  /*68a0*/  UIADD3 UR4, UR41, -UR5, URZ ;  /* 0x8000000529047290 */ /* 0x000fc8000fffe03f */
[----:B------:R-:W-:-:S04]  /*68b0*/  ULEA.HI UR4, UR4, UR5, URZ, 0x1f ;  /* 0x0000000504047291 */ /* 0x000fc8000f8ff83f */
[----:B------:R-:W-:-:S04]  /*68c0*/  USHF.R.U32.HI UR4, URZ, 0x2, UR4 ;  /* 0x000000023f047899 */ /* 0x000fc80008011604 */
[----:B------:R-:W-:Y:S01]  /*68d0*/  UIMAD UR41, UR4, -0x7, UR41 ;  /* 0xfffffff9042978a4 */ /* 0x000fe2000f8e0229 */
[----:B------:R-:W-:Y:S11]  /*68e0*/  @P0 BRA `(.L_x_164) ;  /* 0xffffffa800fc0947 */ /* 0x000ff6000383ffff */
[----:B------:R-:W-:Y:S05]  /*68f0*/  EXIT ;  /* 0x000000000000794d */ /* 0x000fea0003800000 */
.L_x_7:
        /* <DEDUP_REMOVED lines=26> */
.L_x_166:
[----:B------:R-:W0:Y:S01]  /*6aa0*/  LDC.64 R30, c[0x0][0x640] ;  /* 0x00019000ff1e7b82 */ /* 0x000e220000000a00 */
[-CC-:B------:R-:W-:Y:S01]  /*6ab0*/  SHF.R.U64 R22, R14, R8.reuse, R15.reuse ;  /* 0x000000080e167219 */ /* 0x180fe2000000120f */
[----:B------:R-:W-:Y:S01]  /*6ac0*/  IMAD.MOV.U32 R27, RZ, RZ, 0x1 ;  /* 0x00000001ff1b7424 */ /* 0x000fe200078e00ff */
[----:B------:R-:W-:Y:S02]  /*6ad0*/  SHF.R.U32.HI R7, RZ, R8, R15 ;  /* 0x00000008ff077219 */ /* 0x000fe4000001160f */
[----:B------:R-:W-:-:S03]  /*6ae0*/  IADD3 R13, P0, RZ, -R22, RZ ;  /* 0x80000016ff0d7210 */ /* 0x000fc60007f1e0ff */
[----:B------:R-:W1:Y:S02]  /*6af0*/  LDC R12, c[0x0][0x618] ;  /* 0x00018600ff0c7b82 */ /* 0x000e640000000800 */
[----:B------:R-:W-:Y:S02]  /*6b00*/  IMAD.X R7, RZ, RZ, ~R7, P0 ;  /* 0x000000ffff077224 */ /* 0x000fe400000e0e07 */
[----:B------:R-:W-:-:S04]  /*6b10*/  IMAD.WIDE.U32 R10, R13, R24, R16 ;  /* 0x000000180d0a7225 */ /* 0x000fc800078e0010 */
[----:B------:R-:W2:Y:S01]  /*6b20*/  LDC R14, c[0x0][0x608] ;  /* 0x00018200ff0e7b82 */ /* 0x000ea20000000800 */
[----:B------:R-:W-:-:S04]  /*6b30*/  IMAD R8, R7, R24, RZ ;  /* 0x0000001807087224 */ /* 0x000fc800078e02ff */
[----:B------:R-:W-:-:S03]  /*6b40*/  IMAD R7, R13, R25, R8 ;  /* 0x000000190d077224 */ /* 0x000fc600078e0208 */
[----:B------:R-:W3:Y:S01]  /*6b50*/  LDC R28, c[0x0][0x658] ;  /* 0x00019600ff1c7b82 */ /* 0x000ee20000000800 */
[----:B------:R-:W-:Y:S01]  /*6b60*/  IMAD.IADD R7, R11, 0x1, R7 ;  /* 0x000000010b077824 */ /* 0x000fe200078e0207 */
[----:B0-----:R-:W-:Y:S01]  /*6b70*/  ISETP.NE.U32.AND P0, PT, R30, RZ, PT ;  /* 0x000000ff1e00720c */ /* 0x001fe20003f05070 */
[----:B------:R-:W-:-:S03]  /*6b80*/  IMAD.MOV.U32 R11, RZ, RZ, -0x1 ;  /* 0xffffffffff0b7424 */ /* 0x000fc600078e00ff */
        /* <DEDUP_REMOVED lines=8> */
[-C--:B---3--:R-:W-:Y:S02]  /*6c10*/  SHF.L.U32 R10, R11, R28.reuse, RZ ;  /* 0x0000001c0b0a7219 */ /* 0x088fe400000006ff */
[--C-:B------:R-:W-:Y:S02]  /*6c20*/  SHF.R.U64 R26, R24, R28, R7.reuse ;  /* 0x0000001c181a7219 */ /* 0x100fe40000001207 */
[----:B------:R-:W-:Y:S02]  /*6c30*/  LOP3.LUT R29, RZ, R10, RZ, 0x33, !PT ;  /* 0x0000000aff1d7212 */ /* 0x000fe400078e33ff */
[----:B------:R-:W-:Y:S01]  /*6c40*/  SHF.R.U32.HI R11, RZ, R28, R7 ;  /* 0x0000001cff0b7219 */ /* 0x000fe20000011607 */
[----:B------:R-:W3:Y:S01]  /*6c50*/  LDC R32, c[0x0][0x610] ;  /* 0x00018400ff207b82 */ /* 0x000ee20000000800 */
[----:B------:R-:W-:Y:S01]  /*6c60*/  IMAD.MOV.U32 R10, RZ, RZ, R26 ;  /* 0x000000ffff0a7224 */ /* 0x000fe200078e001a */
[----:B------:R-:W-:Y:S06]  /*6c70*/  @!P0 BRA `(.L_x_167) ;  /* 0x0000000000288947 */ /* 0x000fec0003800000 */
        /* <DEDUP_REMOVED lines=10> */
.L_x_167:
[----:B------:R-:W-:Y:S02]  /*6d20*/  ISETP.NE.AND P0, PT, R2, 0x1, PT ;  /* 0x000000010200780c */ /* 0x000fe40003f05270 */
[----:B-1----:R-:W-:Y:S01]  /*6d30*/  SHF.R.U64 R8, R10, R8, R11 ;  /* 0x000000080a087219 */ /* 0x002fe2000000120b */
[----:B0-----:R-:W-:Y:S01]  /*6d40*/  VIADD R11, R21, 0xffffffff ;  /* 0xffffffff150b7836 */ /* 0x001fe20000000000 */
[----:B------:R-:W-:Y:S02]  /*6d50*/  SHF.L.U32 R27, R27, R28, RZ ;  /* 0x0000001c1b1b7219 */ /* 0x000fe400000006ff */
[----:B------:R-:W-:Y:S01]  /*6d60*/  LOP3.LUT R5, R24, R29, RZ, 0xc0, !PT ;  /* 0x0000001d18057212 */ /* 0x000fe200078ec0ff */
[----:B------:R-:W-:-:S04]  /*6d70*/  IMAD.MOV R7, RZ, RZ, -R8 ;  /* 0x000000ffff077224 */ /* 0x000fc800078e0a08 */
[----:B------:R-:W-:Y:S02]  /*6d80*/  IMAD R5, R27, R8, R5 ;  /* 0x000000081b057224 */ /* 0x000fe400078e0205 */
[----:B------:R-:W-:Y:S01]  /*6d90*/  @P0 IMAD R6, R9, R23, R4 ;  /* 0x0000001709060224 */ /* 0x000fe200078e0204 */
[----:B------:R-:W-:Y:S01]  /*6da0*/  LOP3.LUT R9, R20, R11, RZ, 0xc0, !PT ;  /* 0x0000000b14097212 */ /* 0x000fe200078ec0ff */
[----:B--2---:R-:W-:Y:S02]  /*6db0*/  IMAD R4, R7, R25, R26 ;  /* 0x0000001907047224 */ /* 0x004fe400078e021a */
[----:B---3--:R-:W-:Y:S02]  /*6dc0*/  IMAD R6, R5, R32, R6 ;  /* 0x0000002005067224 */ /* 0x008fe400078e0206 */
[----:B------:R-:W-:Y:S02]  /*6dd0*/  IMAD R5, R4, R21, R9 ;  /* 0x0000001504057224 */ /* 0x000fe400078e0209 */
[----:B------:R-:W-:-:S02]  /*6de0*/  IMAD.MOV.U32 R8, RZ, RZ, 0x1 ;  /* 0x00000001ff087424 */ /* 0x000fc400078e00ff */
[----:B------:R-:W-:Y:S01]  /*6df0*/  IMAD.MOV.U32 R7, RZ, RZ, R22 ;  /* 0x000000ffff077224 */ /* 0x000fe200078e0016 */
[----:B------:R-:W-:Y:S02]  /*6e00*/  SEL R21, R5, R6, !P0 ;  /* 0x0000000605157207 */ /* 0x000fe40004000000 */
[----:B------:R-:W-:-:S07]  /*6e10*/  SEL R20, R6, R5, !P0 ;  /* 0x0000000506147207 */ /* 0x000fce0004000000 */
.L_x_165:
[----:B------:R-:W-:-:S08]  /*6e20*/  NOP ;  /* 0x0000000000007918 */ /* 0x000fd00000000000 */
[----:B------:R-:W0:-:S00]  /*6e30*/  USETMAXREG.DEALLOC.CTAPOOL 0x28 ;  /* 0x00000028000079c8 */ /* 0x000e0000080e0500 */
[----:B0-----:R-:W-:-:S13]  /*6e40*/  ISETP.NE.AND P0, PT, R3, RZ, PT ;  /* 0x000000ff0300720c */ /* 0x001fda0003f05270 */
[----:B------:R-:W-:Y:S05]  /*6e50*/  @P0 EXIT ;  /* 0x000000000000094d */ /* 0x000fea0003800000 */
[----:B------:R-:W-:Y:S01]  /*6e60*/  LOP3.LUT P0, RZ, R8, 0xff, RZ, 0xc0, !PT ;  /* 0x000000ff08ff7812 */ /* 0x000fe2000780c0ff */
[----:B------:R-:W-:Y:S02]  /*6e70*/  IMAD.MOV.U32 R3, RZ, RZ, 0x1 ;  /* 0x00000001ff037424 */ /* 0x000fe400078e00ff */
[----:B------:R-:W-:-:S10]  /*6e80*/  IMAD.MOV.U32 R8, RZ, RZ, RZ ;  /* 0x000000ffff087224 */ /* 0x000fd400078e00ff */
[----:B------:R-:W-:Y:S05]  /*6e90*/  @!P0 BRA `(.L_x_168) ;  /* 0x0000000c00308947 */ /* 0x000fea0003800000 */
[----:B------:R-:W0:Y:S01]  /*6ea0*/  LDC R3, c[0x0][0x28c] ;  /* 0x0000a300ff037b82 */ /* 0x000e220000000800 */
[----:B------:R-:W1:Y:S01]  /*6eb0*/  S2R R13, SR_CgaCtaId ;  /* 0x00000000000d7919 */ /* 0x000e620000008800 */
[----:B------:R-:W-:Y:S01]  /*6ec0*/  ULDC UR5, c[0x0][0x658] ;  /* 0x0001960000057ab9 */ /* 0x000fe20000000800 */
[----:B------:R-:W-:Y:S01]  /*6ed0*/  UMOV UR6, 0xffffffff ;  /* 0xffffffff00067882 */ /* 0x000fe20000000000 */
[----:B------:R-:W-:Y:S01]  /*6ee0*/  BSSY B0, `(.L_x_168) ;  /* 0x00000c7000007945 */ /* 0x000fe20003800000 */
[----:B------:R-:W-:Y:S01]  /*6ef0*/  USHF.L.U32 UR6, UR6, UR5, URZ ;  /* 0x0000000506067299 */ /* 0x000fe2000800063f */
[----:B------:R-:W-:Y:S01]  /*6f00*/  IMAD.MOV.U32 R10, RZ, RZ, 0x1 ;  /* 0x00000001ff0a7424 */ /* 0x000fe200078e00ff */
[----:B------:R-:W-:Y:S01]  /*6f10*/  LOP3.LUT R9, R18, 0x2, RZ, 0xfc, !PT ;  /* 0x0000000212097812 */ /* 0x000fe200078efcff */
[----:B------:R-:W-:Y:S01]  /*6f20*/  IMAD.MOV.U32 R8, RZ, RZ, RZ ;  /* 0x000000ffff087224 */ /* 0x000fe200078e00ff */
[----:B------:R-:W-:Y:S01]  /*6f30*/  ULDC UR4, c[0x0][0x600] ;  /* 0x0001800000047ab9 */ /* 0x000fe20000000800 */
[----:B------:R-:W-:Y:S01]  /*6f40*/  UMOV UR7, 0x1 ;  /* 0x0000000100077882 */ /* 0x000fe20000000000 */
[----:B------:R-:W-:-:S02]  /*6f50*/  UIADD3 UR15, UR4, -0x1, URZ ;  /* 0xffffffff040f7890 */ /* 0x000fc4000fffe03f */
[----:B------:R-:W-:Y:S02]  /*6f60*/  USHF.L.U32 UR17, UR7, UR5, URZ ;  /* 0x0000000507117299 */ /* 0x000fe4000800063f */
[----:B------:R-:W-:Y:S01]  /*6f70*/  ULOP3.LUT UR16, URZ, UR6, URZ, 0x33, !UPT ;  /* 0x000000063f107292 */ /* 0x000fe2000f8e333f */
[----:B------:R-:W-:Y:S01]  /*6f80*/  ULDC.64 UR20, c[0x0][0x198] ;  /* 0x0000660000147ab9 */ /* 0x000fe20000000a00 */
[----:B0-----:R-:W-:-:S05]  /*6f90*/  VIADD R3, R3, 0x1f ;  /* 0x0000001f03037836 */ /* 0x001fca0000000000 */
[----:B------:R-:W-:-:S04]  /*6fa0*/  SHF.R.S32.HI R4, RZ, 0x1f, R3 ;  /* 0x0000001fff047819 */ /* 0x000fc80000011403 */
[----:B------:R-:W-:Y:S01]  /*6fb0*/  LEA.HI R4, R4, R3, RZ, 0x5 ;  /* 0x0000000304047211 */ /* 0x000fe200078f28ff */
[C---:B-1----:R-:W-:Y:S02]  /*6fc0*/  IMAD.SHL.U32 R12, R13.reuse, 0x40, RZ ;  /* 0x000000400d0c7824 */ /* 0x042fe400078e00ff */
[----:B------:R-:W-:Y:S01]  /*6fd0*/  IMAD.SHL.U32 R13, R13, 0x800, RZ ;  /* 0x000008000d0d7824 */ /* 0x000fe200078e00ff */
[----:B------:R-:W-:Y:S01]  /*6fe0*/  SHF.R.S32.HI R11, RZ, 0x5, R4 ;  /* 0x00000005ff0b7819 */ /* 0x000fe20000011404 */
[----:B------:R-:W-:Y:S01]  /*6ff0*/  IMAD.MOV.U32 R3, RZ, RZ, 0x1 ;  /* 0x00000001ff037424 */ /* 0x000fe200078e00ff */
[----:B------:R-:W-:Y:S02]  /*7000*/  LOP3.LUT R12, R12, 0x40, RZ, 0xc0, !PT ;  /* 0x000000400c0c7812 */ /* 0x000fe400078ec0ff */
[----:B------:R-:W-:Y:S01]  /*7010*/  LOP3.LUT R13, R13, 0x800, RZ, 0xc0, !PT ;  /* 0x000008000d0d7812 */ /* 0x000fe200078ec0ff */
[----:B------:R-:W-:-:S07]  /*7020*/  VIADD R19, R11, 0x1 ;  /* 0x000000010b137836 */ /* 0x000fce0000000000 */
.L_x_179:
[----:B------:R-:W-:-:S03]  /*7030*/  UMOV UR4, 0xffffffff ;  /* 0xffffffff00047882 */ /* 0x000fc60000000000 */
[----:B------:R-:W-:Y:S05]  /*7040*/  BRA.DIV UR4, `(.L_x_169) ;  /* 0x0000001204187947 */ /* 0x000fea000b800000 */
[----:B------:R-:W-:-:S13]  /*7050*/  ELECT P6, URZ, PT ;  /* 0x00000000003f782f */ /* 0x000fda00038c0000 */
.L_x_193:
[----:B------:R-:W0:Y:S01]  /*7060*/  LDC R4, c[0x0][0x28c] ;  /* 0x0000a300ff047b82 */ /* 0x000e220000000800 */
[----:B------:R-:W-:Y:S01]  /*7070*/  BSSY B1, `(.L_x_170) ;  /* 0x0000038000017945 */ /* 0x000fe20003800000 */
[----:B0-----:R-:W-:-:S13]  /*7080*/  ISETP.LT.OR P6, PT, R4, 0x1, !P6 ;  /* 0x000000010400780c */ /* 0x001fda00077c1670 */
[----:B------:R-:W-:Y:S05]  /*7090*/  @P6 BRA `(.L_x_171) ;  /* 0x0000000000d46947 */ /* 0x000fea0003800000 */
[----:B------:R-:W-:Y:S02]  /*70a0*/  IMAD R21, R21, 0x80, R12 ;  /* 0x0000008015157824 */ /* 0x000fe400078e020c */
[----:B------:R-:W-:Y:S02]  /*70b0*/  IMAD.SHL.U32 R20, R20, 0x80, RZ ;  /* 0x0000008014147824 */ /* 0x000fe400078e00ff */
[----:B------:R-:W-:Y:S02]  /*70c0*/  IMAD.MOV.U32 R22, RZ, RZ, RZ ;  /* 0x000000ffff167224 */ /* 0x000fe400078e00ff */
[----:B------:R-:W-:Y:S02]  /*70d0*/  IMAD.MOV.U32 R4, RZ, RZ, R19 ;  /* 0x000000ffff047224 */ /* 0x000fe400078e0013 */
[----:B------:R-:W-:Y:S02]  /*70e0*/  IMAD.MOV.U32 R5, RZ, RZ, R3 ;  /* 0x000000ffff057224 */ /* 0x000fe400078e0003 */
[----:B------:R-:W-:-:S07]  /*70f0*/  IMAD.MOV.U32 R6, RZ, RZ, R8 ;  /* 0x000000ffff067224 */ /* 0x000fce00078e0008 */
.L_x_174:
[----:B------:R-:W0:Y:S01]  /*7100*/  S2R R15, SR_CgaCtaId ;  /* 0x00000000000f7919 */ /* 0x000e220000008800 */
[----:B------:R-:W-:Y:S02]  /*7110*/  MOV R14, 0x400 ;  /* 0x00000400000e7802 */ /* 0x000fe40000000f00 */
[----:B------:R-:W-:Y:S02]  /*7120*/  ISETP.NE.AND P1, PT, R0, RZ, PT ;  /* 0x000000ff0000720c */ /* 0x000fe40003f25270 */
[----:B0-----:R-:W-:Y:S02]  /*7130*/  LEA R25, R15, R14, 0x18 ;  /* 0x0000000e0f197211 */ /* 0x001fe400078ec0ff */
[----:B------:R-:W-:-:S09]  /*7140*/  SHF.L.U32 R14, R5, 0x1f, RZ ;  /* 0x0000001f050e7819 */ /* 0x000fd200000006ff */
[----:B------:R-:W0:Y:S01]  /*7150*/  @!P1 LDC R15, c[0x0][0x500] ;  /* 0x00014000ff0f9b82 */ /* 0x000e220000000800 */
[----:B------:R-:W-:-:S04]  /*7160*/  IMAD R23, R6, 0x8, R25 ;  /* 0x0000000806177824 */ /* 0x000fc800078e0219 */
[----:B------:R-:W1:Y:S02]  /*7170*/  SYNCS.PHASECHK.TRANS64.TRYWAIT P0, [R23+URZ+0x38], R14 ;  /* 0x0000380e170075a7 */ /* 0x000e64000800017f */
[----:B-1----:R-:W-:Y:S05]  /*7180*/  @!P0 BRA `(.L_x_172) ;  /* 0x0000000c00e88947 */ /* 0x002fea0003800000 */
.L_x_194:
[----:B-1----:R-:W-:Y:S01]  /*7190*/  PRMT R14, R9, 0x9910, RZ ;  /* 0x00009910090e7816 */ /* 0x002fe200000000ff */
[----:B0-----:R0:W-:Y:S03]  /*71a0*/  @!P1 SYNCS.ARRIVE.TRANS64 RZ, [R23+URZ], R15 ;  /* 0x0000000f17ff99a7 */ /* 0x0011e6000800003f */
[----:B------:R-:W-:-:S13]  /*71b0*/  ISETP.NE.AND P0, PT, R14, 0x2, PT ;  /* 0x000000020e00780c */ /* 0x000fda0003f05270 */
[----:B0-----:R-:W-:Y:S05]  /*71c0*/  @P0 BRA `(.L_x_173) ;  /* 0x0000000000040947 */ /* 0x001fea0003800000 */
[----:B------:R-:W-:Y:S01]  /*71d0*/  BPT.TRAP 0x1 ;  /* 0x000000040000795c */ /* 0x000fe20000300000 */
.L_x_173:
[C---:B------:R-:W-:Y:S01]  /*71e0*/  IMAD R14, R6.reuse, 0x1000, R13 ;  /* 0x00001000060e7824 */ /* 0x040fe200078e020d */
[----:B------:R-:W-:Y:S01]  /*71f0*/  R2UR UR9, R23 ;  /* 0x00000000170972ca */ /* 0x000fe200000e0000 */
[--C-:B------:R-:W-:Y:S01]  /*7200*/  IMAD R15, R6, 0x4000, R25.reuse ;  /* 0x00004000060f7824 */ /* 0x100fe200078e0219 */
[----:B------:R-:W-:Y:S01]  /*7210*/  UIADD3 UR4, UP0, UR20, 0xf0, URZ ;  /* 0x000000f014047890 */ /* 0x000fe2000ff1e03f */
[----:B------:R-:W-:Y:S01]  /*7220*/  IMAD R14, R14, 0x4, R25 ;  /* 0x000000040e0e7824 */ /* 0x000fe200078e0219 */
[----:B------:R-:W-:Y:S01]  /*7230*/  R2UR UR11, R20 ;  /* 0x00000000140b72ca */ /* 0x000fe200000e0000 */
[----:B------:R-:W-:Y:S01]  /*7240*/  VIADD R4, R4, 0xffffffff ;  /* 0xffffffff04047836 */ /* 0x000fe20000000000 */
[----:B------:R-:W-:Y:S01]  /*7250*/  R2UR UR5, R15 ;  /* 0x000000000f0572ca */ /* 0x000fe200000e0000 */
[----:B------:R-:W-:Y:S01]  /*7260*/  UIADD3 UR22, UP1, UR20, 0x1f0, URZ ;  /* 0x000001f014167890 */ /* 0x000fe2000ff3e03f */
[----:B------:R-:W-:Y:S01]  /*7270*/  R2UR UR8, R14 ;  /* 0x000000000e0872ca */ /* 0x000fe200000e0000 */
[----:B------:R-:W-:Y:S01]  /*7280*/  VIADD R6, R6, 0x1 ;  /* 0x0000000106067836 */ /* 0x000fe20000000000 */
[----:B------:R-:W-:Y:S01]  /*7290*/  R2UR UR10, R22 ;  /* 0x00000000160a72ca */ /* 0x000fe200000e0000 */
[----:B------:R-:W-:Y:S01]  /*72a0*/  UIADD3.X UR23, URZ, UR21, URZ, UP1, !UPT ;  /* 0x000000153f177290 */ /* 0x000fe20008ffe43f */
[----:B------:R-:W-:Y:S01]  /*72b0*/  R2UR UR12, R7 ;  /* 0x00000000070c72ca */ /* 0x000fe200000e0000 */
[----:B------:R-:W-:Y:S01]  /*72c0*/  UMOV UR6, 0x0 ;  /* 0x0000000000067882 */ /* 0x000fe20000000000 */
[----:B------:R-:W-:Y:S01]  /*72d0*/  R2UR UR18, R21 ;  /* 0x00000000151272ca */ /* 0x000fe200000e0000 */
[----:B------:R-:W-:Y:S01]  /*72e0*/  UMOV UR7, 0x10000000 ;  /* 0x1000000000077882 */ /* 0x000fe20000000000 */
[----:B------:R-:W-:Y:S01]  /*72f0*/  ISETP.GT.AND P1, PT, R4, 0x1, PT ;  /* 0x000000010400780c */ /* 0x000fe20003f24270 */
[----:B------:R-:W-:Y:S01]  /*7300*/  UMOV UR19, 0x30000 ;  /* 0x0003000000137882 */ /* 0x000fe20000000000 */
[----:B------:R-:W-:Y:S01]  /*7310*/  ISETP.NE.AND P0, PT, R6, 0x7, PT ;  /* 0x000000070600780c */ /* 0x000fe20003f05270 */
[----:B------:R-:W-:Y:S01]  /*7320*/  UIADD3 UR13, UR5, 0x180, URZ ;  /* 0x00000180050d7890 */ /* 0x000fe2000fffe03f */
[----:B------:R-:W-:Y:S01]  /*7330*/  VIADD R22, R22, 0x20 ;  /* 0x0000002016167836 */ /* 0x000fe20000000000 */
[----:B------:R-:W-:Y:S01]  /*7340*/  UIADD3.X UR5, URZ, UR21, URZ, UP0, !UPT ;  /* 0x000000153f057290 */ /* 0x000fe200087fe43f */
[----:B------:R-:W-:Y:S01]  /*7350*/  SEL R14, RZ, 0x1, P0 ;  /* 0x00000001ff0e7807 */ /* 0x000fe20000000000 */
[----:B------:R-:W-:Y:S01]  /*7360*/  UIADD3 UR14, UR8, 0x1c180, URZ ;  /* 0x0001c180080e7890 */ /* 0x000fe2000fffe03f */
[----:B------:R-:W-:-:S02]  /*7370*/  SEL R6, R6, RZ, P0 ;  /* 0x000000ff06067207 */ /* 0x000fc40000000000 */
[----:B------:R-:W-:Y:S01]  /*7380*/  UMOV UR8, UR13 ;  /* 0x0000000d00087c82 */ /* 0x000fe20008000000 */
[----:B------:R-:W-:-:S03]  /*7390*/  LOP3.LUT R5, R5, R14, RZ, 0x3c, !PT ;  /* 0x0000000e05057212 */ /* 0x000fc600078e3cff */
[----:B------:R0:W-:Y:S02]  /*73a0*/  UTMALDG.3D [UR8], [UR4], desc[UR6] ;  /* 0x00000608040075b4 */ /* 0x0001e40008011000 */
[----:B0-----:R-:W-:Y:S01]  /*73b0*/  UMOV UR8, UR14 ;  /* 0x0000000e00087c82 */ /* 0x001fe20008000000 */
[----:B------:R-:W-:Y:S02]  /*73c0*/  UMOV UR11, UR18 ;  /* 0x00000012000b7c82 */ /* 0x000fe40008000000 */
[----:B------:R0:W-:Y:S02]  /*73d0*/  UTMALDG.3D.MULTICAST [UR8], [UR22], UR19, desc[UR6] ;  /* 0x00000608160073b4 */ /* 0x0001e40008011813 */
[----:B0-----:R-:W-:Y:S05]  /*73e0*/  @P1 BRA `(.L_x_174) ;  /* 0xfffffffc00441947 */ /* 0x001fea000383ffff */
.L_x_171:
[----:B------:R-:W-:Y:S05]  /*73f0*/  BSYNC B1 ;  /* 0x0000000000017941 */ /* 0x000fea0003800000 */
.L_x_170:
[----:B------:R-:W-:Y:S01]  /*7400*/  LOP3.LUT P1, RZ, R10, 0xff, RZ, 0xc0, !PT ;  /* 0x000000ff0aff7812 */ /* 0x000fe2000782c0ff */
[C---:B------:R-:W-:Y:S01]  /*7410*/  IMAD.IADD R15, R11.reuse, 0x1, R8 ;  /* 0x000000010b0f7824 */ /* 0x040fe200078e0208 */
[----:B------:R-:W-:Y:S01]  /*7420*/  ULDC.64 UR4, c[0x0][0x650] ;  /* 0x0001940000047ab9 */ /* 0x000fe20000000a00 */
[----:B------:R-:W-:Y:S01]  /*7430*/  ISETP.GE.U32.AND P2, PT, R11, 0x7, PT ;  /* 0x000000070b00780c */ /* 0x000fe20003f46070 */
[----:B------:R-:W-:Y:S01]  /*7440*/  BSSY B1, `(.L_x_175) ;  /* 0x000006e000017945 */ /* 0x000fe20003800000 */
[C---:B------:R-:W-:Y:S01]  /*7450*/  IMAD.WIDE.U32 R4, R15.reuse, 0x24924925, RZ ;  /* 0x249249250f047825 */ /* 0x040fe200078e00ff */
[----:B------:R-:W-:Y:S02]  /*7460*/  ISETP.GT.U32.AND P0, PT, R15, 0x6, PT ;  /* 0x000000060f00780c */ /* 0x000fe40003f04070 */
[----:B------:R-:W-:Y:S01]  /*7470*/  PRMT R10, RZ, 0x7610, R10 ;  /* 0x00007610ff0a7816 */ /* 0x000fe2000000000a */
[----:B------:R-:W-:Y:S01]  /*7480*/  IMAD.MOV.U32 R20, RZ, RZ, -0x1 ;  /* 0xffffffffff147424 */ /* 0x000fe200078e00ff */
[----:B------:R-:W-:Y:S01]  /*7490*/  ISETP.LT.U32.AND P0, PT, R11, 0x7, P0 ;  /* 0x000000070b00780c */ /* 0x000fe20000701070 */
[----:B------:R-:W-:-:S02]  /*74a0*/  IMAD.MOV.U32 R21, RZ, RZ, -0x1 ;  /* 0xffffffffff157424 */ /* 0x000fc400078e00ff */
[----:B------:R-:W0:Y:S01]  /*74b0*/  @P1 S2R R7, SR_CgaCtaId ;  /* 0x0000000000071919 */ /* 0x000e220000008800 */
[----:B------:R-:W-:Y:S02]  /*74c0*/  SEL R4, RZ, 0x1, !P0 ;  /* 0x00000001ff047807 */ /* 0x000fe40004000000 */
[----:B------:R-:W-:Y:S02]  /*74d0*/  IADD3 R16, P0, R16, UR36, RZ ;  /* 0x0000002410107c10 */ /* 0x000fe4000ff1e0ff */
[----:B------:R-:W-:Y:S02]  /*74e0*/  @P1 MOV R6, 0x400 ;  /* 0x0000040000061802 */ /* 0x000fe40000000f00 */
[----:B------:R-:W-:Y:S02]  /*74f0*/  IADD3.X R17, R17, UR42, RZ, P0, !PT ;  /* 0x0000002a11117c10 */ /* 0x000fe400087fe4ff */
[----:B------:R-:W-:Y:S02]  /*7500*/  ISETP.GE.U32.AND P0, PT, R16, UR4, PT ;  /* 0x0000000410007c0c */ /* 0x000fe4000bf06070 */
[----:B------:R-:W-:-:S02]  /*7510*/  LOP3.LUT R3, R3, R4, RZ, 0x3c, !PT ;  /* 0x0000000403037212 */ /* 0x000fc400078e3cff */
[----:B------:R-:W-:Y:S02]  /*7520*/  ISETP.GE.U32.AND.EX P0, PT, R17, UR5, PT, P0 ;  /* 0x0000000511007c0c */ /* 0x000fe4000bf06100 */
[----:B------:R-:W-:Y:S02]  /*7530*/  PRMT R4, RZ, 0x7610, R4 ;  /* 0x00007610ff047816 */ /* 0x000fe40000000004 */
[----:B0-----:R-:W-:Y:S01]  /*7540*/  @P1 LEA R6, R7, R6, 0x18 ;  /* 0x0000000607061211 */ /* 0x001fe200078ec0ff */
[----:B------:R-:W-:-:S03]  /*7550*/  IMAD.IADD R7, R15, 0x1, -R5 ;  /* 0x000000010f077824 */ /* 0x000fc600078e0a05 */
[----:B------:R0:W-:Y:S02]  /*7560*/  @P1 SYNCS.ARRIVE.TRANS64.A1T0 RZ, [R6+URZ+0x88], RZ ;  /* 0x000088ff06ff19a7 */ /* 0x0001e4000810003f */
[----:B------:R-:W-:-:S04]  /*7570*/  LEA.HI R7, R7, R5, RZ, 0x1f ;  /* 0x0000000507077211 */ /* 0x000fc800078ff8ff */
[----:B------:R-:W-:Y:S01]  /*7580*/  SHF.R.U32.HI R8, RZ, 0x2, R7 ;  /* 0x00000002ff087819 */ /* 0x000fe20000011607 */
[----:B------:R-:W-:-:S03]  /*7590*/  IMAD.MOV.U32 R7, RZ, RZ, -0x1 ;  /* 0xffffffffff077424 */ /* 0x000fc600078e00ff */
[----:B------:R-:W-:Y:S01]  /*75a0*/  @P2 LOP3.LUT R3, R3, 0x1, R8, 0x78, !PT ;  /* 0x0000000103032812 */ /* 0x000fe200078e7808 */
[----:B------:R-:W-:Y:S01]  /*75b0*/  IMAD R8, R8, -0x7, R15 ;  /* 0xfffffff908087824 */ /* 0x000fe200078e020f */
[----:B0-----:R-:W-:Y:S06]  /*75c0*/  @P0 BRA `(.L_x_176) ;  /* 0x0000000400540947 */ /* 0x001fec0003800000 */
[----:B------:R-:W0:Y:S01]  /*75d0*/  S2R R15, SR_CTAID.X ;  /* 0x00000000000f7919 */ /* 0x000e220000002500 */
[----:B------:R-:W-:Y:S01]  /*75e0*/  ULDC.64 UR4, c[0x0][0x628] ;  /* 0x00018a0000047ab9 */ /* 0x000fe20000000a00 */
[----:B------:R-:W-:Y:S01]  /*75f0*/  ULDC UR7, c[0x0][0x630] ;  /* 0x00018c0000077ab9 */ /* 0x000fe20000000800 */
[----:B------:R-:W-:Y:S01]  /*7600*/  ISETP.NE.U32.AND P0, PT, RZ, UR4, PT ;  /* 0x00000004ff007c0c */ /* 0x000fe2000bf05070 */
[----:B------:R-:W1:Y:S01]  /*7610*/  S2R R20, SR_CTAID.Y ;  /* 0x0000000000147919 */ /* 0x000e620000002600 */
[----:B------:R-:W-:Y:S01]  /*7620*/  ULDC UR8, c[0x0][0x150] ;  /* 0x0000540000087ab9 */ /* 0x000fe20000000800 */
[----:B------:R-:W-:Y:S01]  /*7630*/  IMAD.MOV.U32 R4, RZ, RZ, R16 ;  /* 0x000000ffff047224 */ /* 0x000fe200078e0010 */
[----:B------:R-:W-:Y:S01]  /*7640*/  ISETP.NE.AND.EX P0, PT, RZ, UR5, PT, P0 ;  /* 0x00000005ff007c0c */ /* 0x000fe2000bf05300 */
[----:B------:R-:W-:Y:S01]  /*7650*/  IMAD.MOV.U32 R5, RZ, RZ, R17 ;  /* 0x000000ffff057224 */ /* 0x000fe200078e0011 */
[----:B0-----:R-:W-:-:S11]  /*7660*/  I2FP.F32.U32 R22, R15 ;  /* 0x0000000f00167245 */ /* 0x001fd60000201000 */
[----:B------:R-:W-:Y:S05]  /*7670*/  @!P0 BRA `(.L_x_177) ;  /* 0x0000000000288947 */ /* 0x000fea0003800000 */
[----:B------:R-:W-:Y:S02]  /*7680*/  ULDC UR6, c[0x0][0x634] ;  /* 0x00018d0000067ab9 */ /* 0x000fe40000000800 */
[----:B------:R-:W-:-:S05]  /*7690*/  IADD3 R5, P0, R16, UR6, RZ ;  /* 0x0000000610057c10 */ /* 0x000fca000ff1e0ff */
[----:B------:R-:W-:-:S04]  /*76a0*/  IMAD.X R21, RZ, RZ, R17, P0 ;  /* 0x000000ffff157224 */ /* 0x000fc800000e0611 */
[----:B------:R-:W-:-:S04]  /*76b0*/  IMAD.WIDE.U32 R6, R21, UR4, RZ ;  /* 0x0000000415067c25 */ /* 0x000fc8000f8e00ff */
[----:B------:R-:W-:-:S04]  /*76c0*/  IMAD.WIDE.U32 R6, P0, R5, UR5, R6 ;  /* 0x0000000505067c25 */ /* 0x000fc8000f800006 */
[----:B------:R-:W-:-:S04]  /*76d0*/  IMAD.WIDE.U32 R4, R5, UR4, RZ ;  /* 0x0000000405047c25 */ /* 0x000fc8000f8e00ff */
[----:B------:R-:W-:Y:S01]  /*76e0*/  IMAD.MOV.U32 R4, RZ, RZ, R7 ;  /* 0x000000ffff047224 */ /* 0x000fe200078e0007 */
[----:B------:R-:W-:Y:S01]  /*76f0*/  IADD3 RZ, P1, R5, R6, RZ ;  /* 0x0000000605ff7210 */ /* 0x000fe20007f3e0ff */
[----:B------:R-:W-:-:S04]  /*7700*/  IMAD.X R5, RZ, RZ, RZ, P0 ;  /* 0x000000ffff057224 */ /* 0x000fc800000e06ff */
[----:B------:R-:W-:-:S08]  /*7710*/  IMAD.WIDE.U32.X R4, R21, UR5, R4, P1 ;  /* 0x0000000515047c25 */ /* 0x000fd000088e0404 */
.L_x_177:
[--C-:B------:R-:W-:Y:S01]  /*7720*/  SHF.R.U64 R14, R4, UR7, R5.reuse ;  /* 0x00000007040e7c19 */ /* 0x100fe20008001205 */
[----:B------:R-:W-:Y:S01]  /*7730*/  FMUL R22, R22, UR8 ;  /* 0x0000000816167c20 */ /* 0x000fe20008400000 */
[----:B------:R-:W-:Y:S01]  /*7740*/  SHF.R.U32.HI R4, RZ, UR7, R5 ;  /* 0x00000007ff047c19 */ /* 0x000fe20008011605 */
[----:B------:R-:W0:Y:S01]  /*7750*/  LDC R6, c[0x0][0x144] ;  /* 0x00005100ff067b82 */ /* 0x000e220000000800 */
[----:B------:R-:W-:Y:S01]  /*7760*/  IADD3 R5, P0, RZ, -R14, RZ ;  /* 0x8000000eff057210 */ /* 0x000fe20007f1e0ff */
[----:B------:R-:W-:Y:S01]  /*7770*/  ULDC UR6, c[0x0][0x154] ;  /* 0x0000550000067ab9 */ /* 0x000fe20000000800 */
[----:B-1----:R-:W-:Y:S01]  /*7780*/  I2FP.F32.U32 R7, R20 ;  /* 0x0000001400077245 */ /* 0x002fe20000201000 */
[----:B------:R-:W1:Y:S01]  /*7790*/  F2I.U32.TRUNC.NTZ R22, R22 ;  /* 0x0000001600167305 */ /* 0x000e62000020f000 */
[----:B------:R-:W-:Y:S01]  /*77a0*/  ULDC.64 UR4, c[0x0][0x620] ;  /* 0x0001880000047ab9 */ /* 0x000fe20000000a00 */
[----:B------:R-:W-:Y:S01]  /*77b0*/  IMAD.X R4, RZ, RZ, ~R4, P0 ;  /* 0x000000ffff047224 */ /* 0x000fe200000e0e04 */
[----:B------:R-:W-:Y:S01]  /*77c0*/  ISETP.NE.AND P2, PT, R2, 0x1, PT ;  /* 0x000000010200780c */ /* 0x000fe20003f45270 */
[----:B------:R-:W-:Y:S01]  /*77d0*/  FMUL R23, R7, UR6 ;  /* 0x0000000607177c20 */ /* 0x000fe20008400000 */
[----:B------:R-:W2:Y:S01]  /*77e0*/  LDC R25, c[0x0][0x148] ;  /* 0x00005200ff197b82 */ /* 0x000ea20000000800 */
[----:B------:R-:W-:Y:S01]  /*77f0*/  IMAD R4, R4, UR4, RZ ;  /* 0x0000000404047c24 */ /* 0x000fe2000f8e02ff */
[----:B------:R-:W-:-:S02]  /*7800*/  ULDC.64 UR6, c[0x0][0x640] ;  /* 0x0001900000067ab9 */ /* 0x000fc40000000a00 */
[----:B------:R-:W-:Y:S01]  /*7810*/  ISETP.NE.U32.AND P0, PT, RZ, UR6, PT ;  /* 0x00000006ff007c0c */ /* 0x000fe2000bf05070 */
[----:B------:R-:W3:Y:S01]  /*7820*/  F2I.U32.TRUNC.NTZ R23, R23 ;  /* 0x0000001700177305 */ /* 0x000ee2000020f000 */
[C---:B------:R-:W-:Y:S02]  /*7830*/  IMAD R7, R5.reuse, UR5, R4 ;  /* 0x0000000505077c24 */ /* 0x040fe4000f8e0204 */
[----:B------:R-:W-:Y:S01]  /*7840*/  IMAD.WIDE.U32 R4, R5, UR4, R16 ;  /* 0x0000000405047c25 */ /* 0x000fe2000f8e0010 */
[----:B------:R-:W-:Y:S01]  /*7850*/  ULDC UR4, c[0x0][0x618] ;  /* 0x0001860000047ab9 */ /* 0x000fe20000000800 */
[----:B------:R-:W-:Y:S02]  /*7860*/  ISETP.NE.AND.EX P0, PT, RZ, UR7, PT, P0 ;  /* 0x00000007ff007c0c */ /* 0x000fe4000bf05300 */
[----:B------:R-:W-:Y:S02]  /*7870*/  IMAD.IADD R5, R5, 0x1, R7 ;  /* 0x0000000105057824 */ /* 0x000fe400078e0207 */
[----:B-1----:R-:W-:-:S03]  /*7880*/  IMAD.MOV R22, RZ, RZ, -R22 ;  /* 0x000000ffff167224 */ /* 0x002fc600078e0a16 */
[----:B------:R-:W-:Y:S01]  /*7890*/  SHF.R.U64 R21, R4, UR4, R5 ;  /* 0x0000000404157c19 */ /* 0x000fe20008001205 */
[----:B0-----:R-:W-:Y:S01]  /*78a0*/  IMAD R15, R6, R22, R15 ;  /* 0x00000016060f7224 */ /* 0x001fe200078e020f */
[----:B------:R-:W-:Y:S01]  /*78b0*/  SHF.R.U32.HI R4, RZ, UR4, R5 ;  /* 0x00000004ff047c19 */ /* 0x000fe20008011605 */
[----:B------:R-:W-:Y:S01]  /*78c0*/  ULDC UR4, c[0x0][0x608] ;  /* 0x0001820000047ab9 */ /* 0x000fe20000000800 */
[----:B---3--:R-:W-:Y:S02]  /*78d0*/  IMAD.MOV R6, RZ, RZ, -R23 ;  /* 0x000000ffff067224 */ /* 0x008fe400078e0a17 */
[--C-:B------:R-:W-:Y:S02]  /*78e0*/  SHF.R.U64 R22, R21, UR4, R4.reuse ;  /* 0x0000000415167c19 */ /* 0x100fe40008001204 */
[----:B------:R-:W-:Y:S01]  /*78f0*/  SHF.R.U32.HI R5, RZ, UR4, R4 ;  /* 0x00000004ff057c19 */ /* 0x000fe20008011604 */
[----:B------:R-:W-:Y:S01]  /*7900*/  ULDC UR4, c[0x0][0x658] ;  /* 0x0001960000047ab9 */ /* 0x000fe20000000800 */
[----:B--2---:R-:W-:-:S02]  /*7910*/  @P2 IMAD R15, R25, R6, R20 ;  /* 0x00000006190f2224 */ /* 0x004fc400078e0214 */
[--C-:B------:R-:W-:Y:S02]  /*7920*/  SHF.R.U64 R20, R22, UR4, R5.reuse ;  /* 0x0000000416147c19 */ /* 0x100fe40008001205 */
[----:B------:R-:W-:-:S03]  /*7930*/  SHF.R.U32.HI R23, RZ, UR4, R5 ;  /* 0x00000004ff177c19 */ /* 0x000fc60008011605 */
[----:B------:R-:W-:Y:S02]  /*7940*/  IMAD.MOV.U32 R6, RZ, RZ, R20 ;  /* 0x000000ffff067224 */ /* 0x000fe400078e0014 */
[----:B------:R-:W-:Y:S01]  /*7950*/  IMAD.MOV.U32 R5, RZ, RZ, R23 ;  /* 0x000000ffff057224 */ /* 0x000fe200078e0017 */
[----:B------:R-:W-:Y:S06]  /*7960*/  @!P0 BRA `(.L_x_178) ;  /* 0x00000000002c8947 */ /* 0x000fec0003800000 */
        /* <DEDUP_REMOVED lines=9> */
[----:B------:R-:W-:-:S04]  /*7a00*/  IMAD.WIDE.U32.X R4, R23, UR7, R4, P1 ;  /* 0x0000000717047c25 */ /* 0x000fc800088e0404 */
[----:B------:R-:W-:-:S07]  /*7a10*/  IMAD.MOV.U32 R6, RZ, RZ, R4 ;  /* 0x000000ffff067224 */ /* 0x000fce00078e0004 */
.L_x_178:
[----:B------:R-:W-:Y:S01]  /*7a20*/  ULDC UR4, c[0x0][0x648] ;  /* 0x0001920000047ab9 */ /* 0x000fe20000000800 */
[----:B------:R-:W-:Y:S01]  /*7a30*/  LOP3.LUT R4, R22, UR16, RZ, 0xc0, !PT ;  /* 0x0000001016047c12 */ /* 0x000fe2000f8ec0ff */
[----:B------:R-:W-:Y:S01]  /*7a40*/  ULDC UR5, c[0x0][0x610] ;  /* 0x0001840000057ab9 */ /* 0x000fe20000000800 */
[----:B------:R-:W-:Y:S01]  /*7a50*/  SHF.R.U64 R5, R6, UR4, R5 ;  /* 0x0000000406057c19 */ /* 0x000fe20008001205 */
[----:B------:R-:W-:Y:S01]  /*7a60*/  ULDC UR4, c[0x0][0x638] ;  /* 0x00018e0000047ab9 */ /* 0x000fe20000000800 */
[----:B------:R-:W-:-:S03]  /*7a70*/  LOP3.LUT R21, R21, UR15, RZ, 0xc0, !PT ;  /* 0x0000000f15157c12 */ /* 0x000fc6000f8ec0ff */
[----:B------:R-:W-:Y:S02]  /*7a80*/  IMAD.MOV R7, RZ, RZ, -R5 ;  /* 0x000000ffff077224 */ /* 0x000fe400078e0a05 */
[----:B------:R-:W-:Y:S02]  /*7a90*/  IMAD R4, R5, UR17, R4 ;  /* 0x0000001105047c24 */ /* 0x000fe4000f8e0204 */
[----:B------:R-:W-:Y:S01]  /*7aa0*/  IMAD R20, R7, UR4, R20 ;  /* 0x0000000407147c24 */ /* 0x000fe2000f8e0214 */
[----:B------:R-:W-:Y:S01]  /*7ab0*/  ULDC UR4, c[0x0][0x600] ;  /* 0x0001800000047ab9 */ /* 0x000fe20000000800 */
[----:B------:R-:W-:Y:S02]  /*7ac0*/  IMAD R15, R4, UR5, R15 ;  /* 0x00000005040f7c24 */ /* 0x000fe4000f8e020f */
[----:B------:R-:W-:Y:S02]  /*7ad0*/  IMAD R20, R20, UR4, R21 ;  /* 0x0000000414147c24 */ /* 0x000fe4000f8e0215 */
[----:B------:R-:W-:-:S02]  /*7ae0*/  IMAD.MOV.U32 R4, RZ, RZ, 0x1 ;  /* 0x00000001ff047424 */ /* 0x000fc400078e00ff */
[----:B------:R-:W-:Y:S01]  /*7af0*/  IMAD.MOV.U32 R7, RZ, RZ, R14 ;  /* 0x000000ffff077224 */ /* 0x000fe200078e000e */
[----:B------:R-:W-:Y:S02]  /*7b00*/  SEL R21, R20, R15, !P2 ;  /* 0x0000000f14157207 */ /* 0x000fe40005000000 */
[----:B------:R-:W-:-:S07]  /*7b10*/  SEL R20, R15, R20, !P2 ;  /* 0x000000140f147207 */ /* 0x000fce0005000000 */
.L_x_176:
[----:B------:R-:W-:Y:S05]  /*7b20*/  BSYNC B1 ;  /* 0x0000000000017941 */ /* 0x000fea0003800000 */
.L_x_175:
[----:B------:R-:W-:-:S13]  /*7b30*/  LOP3.LUT P0, RZ, R4, 0xff, RZ, 0xc0, !PT ;  /* 0x000000ff04ff7812 */ /* 0x000fda000780c0ff */
[----:B------:R-:W-:Y:S05]  /*7b40*/  @P0 BRA `(.L_x_179) ;  /* 0xfffffff400380947 */ /* 0x000fea000383ffff */
[----:B------:R-:W-:Y:S05]  /*7b50*/  BSYNC B0 ;  /* 0x0000000000007941 */ /* 0x000fea0003800000 */
.L_x_168:
[----:B------:R-:W-:-:S03]  /*7b60*/  UMOV UR4, 0xffffffff ;  /* 0xffffffff00047882 */ /* 0x000fc60000000000 */
[----:B------:R-:W-:Y:S05]  /*7b70*/  BRA.DIV UR4, `(.L_x_180) ;  /* 0x0000000604807947 */ /* 0x000fea000b800000 */
[----:B------:R-:W-:-:S13]  /*7b80*/  ELECT P6, URZ, PT ;  /* 0x00000000003f782f */ /* 0x000fda00038c0000 */
.L_x_197:
[----:B------:R-:W-:Y:S04]  /*7b90*/  BSSY B0, `(.L_x_181) ;  /* 0x0000046000007945 */ /* 0x000fe80003800000 */
[----:B------:R-:W-:Y:S05]  /*7ba0*/  @!P6 BRA `(.L_x_182) ;  /* 0x000000040010e947 */ /* 0x000fea0003800000 */
[----:B------:R-:W-:-:S04]  /*7bb0*/  LOP3.LUT R18, R18, 0x2, RZ, 0xfc, !PT ;  /* 0x0000000212127812 */ /* 0x000fc800078efcff */
[----:B------:R-:W-:-:S13]  /*7bc0*/  ISETP.NE.AND P0, PT, R18, 0x3, PT ;  /* 0x000000031200780c */ /* 0x000fda0003f05270 */
[----:B------:R-:W-:Y:S05]  /*7bd0*/  @!P0 BRA `(.L_x_183) ;  /* 0x0000000000048947 */ /* 0x000fea0003800000 */
[----:B------:R-:W-:Y:S01]  /*7be0*/  BPT.TRAP 0x1 ;  /* 0x000000040000795c */ /* 0x000fe20000300000 */
.L_x_183:
[----:B------:R-:W0:Y:S01]  /*7bf0*/  S2R R5, SR_CgaCtaId ;  /* 0x0000000000057919 */ /* 0x000e220000008800 */
[----:B------:R-:W-:Y:S02]  /*7c00*/  MOV R0, 0x400 ;  /* 0x0000040000007802 */ /* 0x000fe40000000f00 */
[----:B------:R-:W-:Y:S02]  /*7c10*/  SHF.L.U32 R2, R3, 0x1f, RZ ;  /* 0x0000001f03027819 */ /* 0x000fe400000006ff */
[----:B0-----:R-:W-:-:S05]  /*7c20*/  LEA R5, R5, R0, 0x18 ;  /* 0x0000000005057211 */ /* 0x001fca00078ec0ff */
[----:B------:R-:W-:-:S04]  /*7c30*/  VIADD R5, R5, 0x38 ;  /* 0x0000003805057836 */ /* 0x000fc80000000000 */
[C---:B------:R-:W-:Y:S02]  /*7c40*/  IMAD R7, R8.reuse, 0x8, R5 ;  /* 0x0000000808077824 */ /* 0x040fe400078e0205 */
[----:B------:R-:W-:Y:S02]  /*7c50*/  VIADD R8, R8, 0x1 ;  /* 0x0000000108087836 */ /* 0x000fe40000000000 */
[----:B------:R-:W0:Y:S03]  /*7c60*/  SYNCS.PHASECHK.TRANS64.TRYWAIT P0, [R7+URZ], R2 ;  /* 0x00000002070075a7 */ /* 0x000e26000800017f */
[----:B------:R-:W-:-:S04]  /*7c70*/  ISETP.NE.AND P1, PT, R8, 0x7, PT ;  /* 0x000000070800780c */ /* 0x000fc80003f25270 */
[----:B------:R-:W-:Y:S02]  /*7c80*/  SEL R0, RZ, 0x1, P1 ;  /* 0x00000001ff007807 */ /* 0x000fe40000800000 */
[----:B------:R-:W-:Y:S02]  /*7c90*/  SEL R8, R8, RZ, P1 ;  /* 0x000000ff08087207 */ /* 0x000fe40000800000 */
[----:B------:R-:W-:-:S03]  /*7ca0*/  LOP3.LUT R9, R3, R0, RZ, 0x3c, !PT ;  /* 0x0000000003097212 */ /* 0x000fc600078e3cff */
[----:B------:R-:W-:Y:S01]  /*7cb0*/  IMAD R6, R8, 0x8, R5 ;  /* 0x0000000808067824 */ /* 0x000fe200078e0205 */
[----:B------:R-:W-:Y:S01]  /*7cc0*/  SHF.L.U32 R3, R9, 0x1f, RZ ;  /* 0x0000001f09037819 */ /* 0x000fe200000006ff */
[----:B0-----:R-:W-:Y:S06]  /*7cd0*/  @!P0 BRA `(.L_x_184) ;  /* 0x0000000400488947 */ /* 0x001fec0003800000 */
.L_x_198:
[----:B------:R-:W1:Y:S01]  /*7ce0*/  SYNCS.PHASECHK.TRANS64.TRYWAIT P0, [R6+URZ], R3 ;  /* 0x00000003060075a7 */ /* 0x000e62000800017f */
[----:B------:R-:W-:-:S05]  /*7cf0*/  VIADD R0, R8, 0x1 ;  /* 0x0000000108007836 */ /* 0x000fca0000000000 */
[----:B------:R-:W-:-:S04]  /*7d00*/  ISETP.NE.AND P1, PT, R0, 0x7, PT ;  /* 0x000000070000780c */ /* 0x000fc80003f25270 */
[----:B0-----:R-:W-:Y:S02]  /*7d10*/  SEL R2, RZ, 0x1, P1 ;  /* 0x00000001ff027807 */ /* 0x001fe40000800000 */
[----:B------:R-:W-:Y:S02]  /*7d20*/  SEL R0, R0, RZ, P1 ;  /* 0x000000ff00007207 */ /* 0x000fe40000800000 */
[----:B------:R-:W-:-:S03]  /*7d30*/  LOP3.LUT R9, R9, R2, RZ, 0x3c, !PT ;  /* 0x0000000209097212 */ /* 0x000fc600078e3cff */
[----:B------:R-:W-:Y:S01]  /*7d40*/  IMAD R7, R0, 0x8, R5 ;  /* 0x0000000800077824 */ /* 0x000fe200078e0205 */
[----:B------:R-:W-:Y:S01]  /*7d50*/  SHF.L.U32 R4, R9, 0x1f, RZ ;  /* 0x0000001f09047819 */ /* 0x000fe200000006ff */
[----:B-1----:R-:W-:Y:S06]  /*7d60*/  @!P0 BRA `(.L_x_185) ;  /* 0x0000000400388947 */ /* 0x002fec0003800000 */
.L_x_199:
[----:B------:R-:W1:Y:S01]  /*7d70*/  SYNCS.PHASECHK.TRANS64.TRYWAIT P0, [R7+URZ], R4 ;  /* 0x00000004070075a7 */ /* 0x000e62000800017f */
[----:B------:R-:W-:-:S05]  /*7d80*/  VIADD R0, R0, 0x1 ;  /* 0x0000000100007836 */ /* 0x000fca0000000000 */
[----:B------:R-:W-:-:S04]  /*7d90*/  ISETP.NE.AND P1, PT, R0, 0x7, PT ;  /* 0x000000070000780c */ /* 0x000fc80003f25270 */
[----:B------:R-:W-:Y:S02]  /*7da0*/  SEL R2, RZ, 0x1, P1 ;  /* 0x00000001ff027807 */ /* 0x000fe40000800000 */
[----:B------:R-:W-:Y:S02]  /*7db0*/  SEL R0, R0, RZ, P1 ;  /* 0x000000ff00007207 */ /* 0x000fe40000800000 */
[----:B------:R-:W-:-:S03]  /*7dc0*/  LOP3.LUT R9, R9, R2, RZ, 0x3c, !PT ;  /* 0x0000000209097212 */ /* 0x000fc600078e3cff */
[----:B0-----:R-:W-:Y:S01]  /*7dd0*/  IMAD R6, R0, 0x8, R5 ;  /* 0x0000000800067824 */ /* 0x001fe200078e0205 */
[----:B------:R-:W-:Y:S01]  /*7de0*/  SHF.L.U32 R3, R9, 0x1f, RZ ;  /* 0x0000001f09037819 */ /* 0x000fe200000006ff */
[----:B-1----:R-:W-:Y:S06]  /*7df0*/  @!P0 BRA `(.L_x_186) ;  /* 0x0000000400288947 */ /* 0x002fec0003800000 */
.L_x_200:
        /* <DEDUP_REMOVED lines=9> */
.L_x_201:
        /* <DEDUP_REMOVED lines=9> */
.L_x_202:
[----:B------:R-:W1:Y:S01]  /*7f20*/  SYNCS.PHASECHK.TRANS64.TRYWAIT P0, [R6+URZ], R3 ;  /* 0x00000003060075a7 */ /* 0x000e62000800017f */
[----:B------:R-:W-:-:S05]  /*7f30*/  VIADD R0, R0, 0x1 ;  /* 0x0000000100007836 */ /* 0x000fca0000000000 */
[----:B------:R-:W-:-:S04]  /*7f40*/  ISETP.NE.AND P1, PT, R0, 0x7, PT ;  /* 0x000000070000780c */ /* 0x000fc80003f25270 */
[----:B------:R-:W-:Y:S02]  /*7f50*/  SEL R2, RZ, 0x1, P1 ;  /* 0x00000001ff027807 */ /* 0x000fe40000800000 */
[----:B------:R-:W-:Y:S02]  /*7f60*/  SEL R0, R0, RZ, P1 ;  /* 0x000000ff00007207 */ /* 0x000fe40000800000 */
[----:B------:R-:W-:Y:S01]  /*7f70*/  LOP3.LUT R2, R9, R2, RZ, 0x3c, !PT ;  /* 0x0000000209027212 */ /* 0x000fe200078e3cff */
[----:B-1----:R-:W-:Y:S06]  /*7f80*/  @!P0 BRA `(.L_x_189) ;  /* 0x0000000400008947 */ /* 0x002fec0003800000 */
.L_x_203:
[----:B------:R-:W-:Y:S01]  /*7f90*/  IMAD R5, R0, 0x8, R5 ;  /* 0x0000000800057824 */ /* 0x000fe200078e0205 */
[----:B------:R-:W-:-:S07]  /*7fa0*/  SHF.L.U32 R0, R2, 0x1f, RZ ;  /* 0x0000001f02007819 */ /* 0x000fce00000006ff */
.L_x_190:
[----:B--2---:R2:W3:Y:S02]  /*7fb0*/  SYNCS.PHASECHK.TRANS64.TRYWAIT P0, [R5+URZ], R0 ;  /* 0x00000000050075a7 */ /* 0x0044e4000800017f */
[----:B---3--:R-:W-:Y:S05]  /*7fc0*/  @!P0 NANOSLEEP.SYNCS 0x989680 ;  /* 0x009896800000895d */ /* 0x008fea0003900000 */
[----:B------:R-:W3:Y:S02]  /*7fd0*/  @!P0 SYNCS.PHASECHK.TRANS64 P0, [R5+URZ], R0 ;  /* 0x00000000050085a7 */ /* 0x000ee4000800007f */
[----:B---3--:R-:W-:Y:S05]  /*7fe0*/  @!P0 BRA `(.L_x_190) ;  /* 0xfffffffc00f08947 */ /* 0x008fea000383ffff */
.L_x_182:
[----:B------:R-:W-:Y:S05]  /*7ff0*/  BSYNC B0 ;  /* 0x0000000000007941 */ /* 0x000fea0003800000 */
.L_x_181:
[----:B------:R-:W-:Y:S05]  /*8000*/  EXIT ;  /* 0x000000000000794d */ /* 0x000fea0003800000 */
.L_x_21:
[----:B-1----:R1:W2:Y:S02]  /*8010*/  SYNCS.PHASECHK.TRANS64.TRYWAIT P1, [R3+URZ], R0 ;  /* 0x00000000030075a7 */ /* 0x0022a4000802017f */
[----:B--2---:R-:W-:Y:S05]  /*8020*/  @!P1 NANOSLEEP.SYNCS 0x989680 ;  /* 0x009896800000995d */ /* 0x004fea0003900000 */
[----:B------:R-:W2:Y:S02]  /*8030*/  @!P1 SYNCS.PHASECHK.TRANS64 P1, [R3+URZ], R0 ;  /* 0x00000000030095a7 */ /* 0x000ea4000802007f */
[----:B--2---:R-:W-:Y:S05]  /*8040*/  @!P1 BRA `(.L_x_21) ;  /* 0xfffffffc00f09947 */ /* 0x004fea000383ffff */
[----:B------:R-:W-:Y:S05]  /*8050*/  BRA `(.L_x_20) ;  /* 0xffffff9400ec7947 */ /* 0x000fea000383ffff */
.L_x_26:
[----:B-1----:R1:W2:Y:S02]  /*8060*/  SYNCS.PHASECHK.TRANS64.TRYWAIT P1, [R5+URZ], R4 ;  /* 0x00000004050075a7 */ /* 0x0022a4000802017f */
[----:B--2---:R-:W-:Y:S05]  /*8070*/  @!P1 NANOSLEEP.SYNCS 0x989680 ;  /* 0x009896800000995d */ /* 0x004fea0003900000 */
[----:B------:R-:W2:Y:S02]  /*8080*/  @!P1 SYNCS.PHASECHK.TRANS64 P1, [R5+URZ], R4 ;  /* 0x00000004050095a7 */ /* 0x000ea4000802007f */
[----:B--2---:R-:W-:Y:S05]  /*8090*/  @!P1 BRA `(.L_x_26) ;  /* 0xfffffffc00f09947 */ /* 0x004fea000383ffff */
[----:B------:R-:W-:Y:S05]  /*80a0*/  BRA `(.L_x_25) ;  /* 0xffffff9800c87947 */ /* 0x000fea000383ffff */
.L_x_169:
[----:B------:R-:W-:Y:S01]  /*80b0*/  BSSY B1, `(.L_x_191) ;  /* 0x0000006000017945 */ /* 0x000fe20003800000 */
[----:B------:R-:W-:-:S07]  /*80c0*/  IMAD.MOV.U32 R15, RZ, RZ, -0x1 ;  /* 0xffffffffff0f7424 */ /* 0x000fce00078e00ff */
[----:B------:R-:W-:Y:S05]  /*80d0*/  WARPSYNC.COLLECTIVE R15, `(.L_x_192) ;  /* 0x000000000f0c7348 */ /* 0x000fea0003c00000 */
[----:B------:R-:W-:Y:S02]  /*80e0*/  ELECT P6, UR62, PT ;  /* 0x00000000003e782f */ /* 0x000fe400038c0000 */
[----:B------:R-:W-:Y:S01]  /*80f0*/  MOV R14, UR62 ;  /* 0x0000003e000e7c02 */ /* 0x000fe20008000f00 */
[----:B------:R-:W-:Y:S10]  /*8100*/  ENDCOLLECTIVE ;  /* 0x000000000000791b */ /* 0x000ff40003800000 */
.L_x_192:
[----:B------:R-:W-:Y:S05]  /*8110*/  BSYNC B1 ;  /* 0x0000000000017941 */ /* 0x000fea0003800000 */
.L_x_191:
[----:B------:R-:W-:Y:S05]  /*8120*/  BRA `(.L_x_193) ;  /* 0xffffffec00cc7947 */ /* 0x000fea000383ffff */
.L_x_172:
[----:B-1----:R1:W2:Y:S02]  /*8130*/  SYNCS.PHASECHK.TRANS64.TRYWAIT P0, [R23+URZ+0x38], R14 ;  /* 0x0000380e170075a7 */ /* 0x0022a4000800017f */
[----:B--2---:R-:W-:Y:S05]  /*8140*/  @!P0 NANOSLEEP.SYNCS 0x989680 ;  /* 0x009896800000895d */ /* 0x004fea0003900000 */
[----:B------:R-:W2:Y:S02]  /*8150*/  @!P0 SYNCS.PHASECHK.TRANS64 P0, [R23+URZ+0x38], R14 ;  /* 0x0000380e170085a7 */ /* 0x000ea4000800007f */
[----:B--2---:R-:W-:Y:S05]  /*8160*/  @!P0 BRA `(.L_x_172) ;  /* 0xfffffffc00f08947 */ /* 0x004fea000383ffff */
[----:B------:R-:W-:Y:S05]  /*8170*/  BRA `(.L_x_194) ;  /* 0xfffffff000047947 */ /* 0x000fea000383ffff */
.L_x_180:
[----:B------:R-:W-:Y:S01]  /*8180*/  BSSY B0, `(.L_x_195) ;  /* 0x0000006000007945 */ /* 0x000fe20003800000 */
[----:B------:R-:W-:-:S07]  /*8190*/  IMAD.MOV.U32 R15, RZ, RZ, -0x1 ;  /* 0xffffffffff0f7424 */ /* 0x000fce00078e00ff */
[----:B------:R-:W-:Y:S05]  /*81a0*/  WARPSYNC.COLLECTIVE R15, `(.L_x_196) ;  /* 0x000000000f0c7348 */ /* 0x000fea0003c00000 */
[----:B------:R-:W-:Y:S02]  /*81b0*/  ELECT P6, UR62, PT ;  /* 0x00000000003e782f */ /* 0x000fe400038c0000 */
[----:B------:R-:W-:Y:S01]  /*81c0*/  MOV R14, UR62 ;  /* 0x0000003e000e7c02 */ /* 0x000fe20008000f00 */
[----:B------:R-:W-:Y:S10]  /*81d0*/  ENDCOLLECTIVE ;  /* 0x000000000000791b */ /* 0x000ff40003800000 */
.L_x_196:
[----:B------:R-:W-:Y:S05]  /*81e0*/  BSYNC B0 ;  /* 0x0000000000007941 */ /* 0x000fea0003800000 */
.L_x_195:
[----:B------:R-:W-:Y:S05]  /*81f0*/  BRA `(.L_x_197) ;  /* 0xfffffff800647947 */ /* 0x000fea000383ffff */
.L_x_184:
[----:B0-----:R0:W1:Y:S02]  /*8200*/  SYNCS.PHASECHK.TRANS64.TRYWAIT P0, [R7+URZ], R2 ;  /* 0x00000002070075a7 */ /* 0x001064000800017f */
[----:B-1----:R-:W-:Y:S05]  /*8210*/  @!P0 NANOSLEEP.SYNCS 0x989680 ;  /* 0x009896800000895d */ /* 0x002fea0003900000 */
[----:B------:R-:W1:Y:S02]  /*8220*/  @!P0 SYNCS.PHASECHK.TRANS64 P0, [R7+URZ], R2 ;  /* 0x00000002070085a7 */ /* 0x000e64000800007f */
[----:B-1----:R-:W-:Y:S05]  /*8230*/  @!P0 BRA `(.L_x_184) ;  /* 0xfffffffc00f08947 */ /* 0x002fea000383ffff */
[----:B------:R-:W-:Y:S05]  /*8240*/  BRA `(.L_x_198) ;  /* 0xfffffff800a47947 */ /* 0x000fea000383ffff */
.L_x_185:
[----:B0-----:R0:W1:Y:S02]  /*8250*/  SYNCS.PHASECHK.TRANS64.TRYWAIT P0, [R6+URZ], R3 ;  /* 0x00000003060075a7 */ /* 0x001064000800017f */
[----:B-1----:R-:W-:Y:S05]  /*8260*/  @!P0 NANOSLEEP.SYNCS 0x989680 ;  /* 0x009896800000895d */ /* 0x002fea0003900000 */
[----:B------:R-:W1:Y:S02]  /*8270*/  @!P0 SYNCS.PHASECHK.TRANS64 P0, [R6+URZ], R3 ;  /* 0x00000003060085a7 */ /* 0x000e64000800007f */
[----:B-1----:R-:W-:Y:S05]  /*8280*/  @!P0 BRA `(.L_x_185) ;  /* 0xfffffffc00f08947 */ /* 0x002fea000383ffff */
[----:B------:R-:W-:Y:S05]  /*8290*/  BRA `(.L_x_199) ;  /* 0xfffffff800b47947 */ /* 0x000fea000383ffff */
.L_x_186:
[----:B0-----:R0:W1:Y:S02]  /*82a0*/  SYNCS.PHASECHK.TRANS64.TRYWAIT P0, [R7+URZ], R4 ;  /* 0x00000004070075a7 */ /* 0x001064000800017f */
[----:B-1----:R-:W-:Y:S05]  /*82b0*/  @!P0 NANOSLEEP.SYNCS 0x989680 ;  /* 0x009896800000895d */ /* 0x002fea0003900000 */
[----:B------:R-:W1:Y:S02]  /*82c0*/  @!P0 SYNCS.PHASECHK.TRANS64 P0, [R7+URZ], R4 ;  /* 0x00000004070085a7 */ /* 0x000e64000800007f */
[----:B-1----:R-:W-:Y:S05]  /*82d0*/  @!P0 BRA `(.L_x_186) ;  /* 0xfffffffc00f08947 */ /* 0x002fea000383ffff */
[----:B------:R-:W-:Y:S05]  /*82e0*/  BRA `(.L_x_200) ;  /* 0xfffffff800c47947 */ /* 0x000fea000383ffff */
.L_x_187:
[----:B0-----:R0:W1:Y:S02]  /*82f0*/  SYNCS.PHASECHK.TRANS64.TRYWAIT P0, [R6+URZ], R3 ;  /* 0x00000003060075a7 */ /* 0x001064000800017f */
[----:B-1----:R-:W-:Y:S05]  /*8300*/  @!P0 NANOSLEEP.SYNCS 0x989680 ;  /* 0x009896800000895d */ /* 0x002fea0003900000 */
[----:B------:R-:W1:Y:S02]  /*8310*/  @!P0 SYNCS.PHASECHK.TRANS64 P0, [R6+URZ], R3 ;  /* 0x00000003060085a7 */ /* 0x000e64000800007f */
[----:B-1----:R-:W-:Y:S05]  /*8320*/  @!P0 BRA `(.L_x_187) ;  /* 0xfffffffc00f08947 */ /* 0x002fea000383ffff */
[----:B------:R-:W-:Y:S05]  /*8330*/  BRA `(.L_x_201) ;  /* 0xfffffff800d47947 */ /* 0x000fea000383ffff */
.L_x_188:
[----:B0-----:R0:W1:Y:S02]  /*8340*/  SYNCS.PHASECHK.TRANS64.TRYWAIT P0, [R7+URZ], R4 ;  /* 0x00000004070075a7 */ /* 0x001064000800017f */
[----:B-1----:R-:W-:Y:S05]  /*8350*/  @!P0 NANOSLEEP.SYNCS 0x989680 ;  /* 0x009896800000895d */ /* 0x002fea0003900000 */
[----:B------:R-:W1:Y:S02]  /*8360*/  @!P0 SYNCS.PHASECHK.TRANS64 P0, [R7+URZ], R4 ;  /* 0x00000004070085a7 */ /* 0x000e64000800007f */
[----:B-1----:R-:W-:Y:S05]  /*8370*/  @!P0 BRA `(.L_x_188) ;  /* 0xfffffffc00f08947 */ /* 0x002fea000383ffff */
[----:B------:R-:W-:Y:S05]  /*8380*/  BRA `(.L_x_202) ;  /* 0xfffffff800e47947 */ /* 0x000fea000383ffff */
.L_x_189:
[----:B-1----:R1:W2:Y:S02]  /*8390*/  SYNCS.PHASECHK.TRANS64.TRYWAIT P0, [R6+URZ], R3 ;  /* 0x00000003060075a7 */ /* 0x0022a4000800017f */
[----:B--2---:R-:W-:Y:S05]  /*83a0*/  @!P0 NANOSLEEP.SYNCS 0x989680 ;  /* 0x009896800000895d */ /* 0x004fea0003900000 */
[----:B------:R-:W2:Y:S02]  /*83b0*/  @!P0 SYNCS.PHASECHK.TRANS64 P0, [R6+URZ], R3 ;  /* 0x00000003060085a7 */ /* 0x000ea4000800007f */
[----:B--2---:R-:W-:Y:S05]  /*83c0*/  @!P0 BRA `(.L_x_189) ;  /* 0xfffffffc00f08947 */ /* 0x004fea000383ffff */
[----:B------:R-:W-:Y:S05]  /*83d0*/  BRA `(.L_x_203) ;  /* 0xfffffff800ec7947 */ /* 0x000fea000383ffff */
.L_x_204:
[----:B------:R-:W-:-:S00]  /*83e0*/  BRA `(.L_x_204) ;  /* 0xfffffffc00fc7947 */ /* 0x000fc0000383ffff */
[----:B------:R-:W-:-:S00]  /*83f0*/  NOP ;  /* 0x0000000000007918 */ /* 0x000fc00000000000 */
        /* <DEDUP_REMOVED lines=8> */
.L_x_205:


//--------------------- .nv.global.init           --------------------------
	.section	.nv.global.init,"aw",@progbits
.nv.global.init:
	.type		$str$22,@object
	.size		$str$22,($str$23 - $str$22)
$str$22:
        /*0000*/ 	.byte	0x6b, 0x5f, 0x74, 0x69, 0x6c, 0x65, 0x5f, 0x63, 0x6f, 0x75, 0x6e, 0x74, 0x20, 0x3e, 0x3d, 0x20
        /*0010*/ 	.byte	0x31, 0x00
	.type		$str$23,@object
	.size		$str$23,(__unnamed_1 - $str$23)
$str$23:
        /*0012*/ 	.byte	0x2f, 0x74, 0x6d, 0x70, 0x2f, 0x63, 0x75, 0x74, 0x6c, 0x61, 0x73, 0x73, 0x5f, 0x73, 0x77, 0x65
        /*0022*/ 	.byte	0x65, 0x70, 0x5f, 0x73, 0x72, 0x63, 0x2f, 0x69, 0x6e, 0x63, 0x6c, 0x75, 0x64, 0x65, 0x2f, 0x63
        /*0032*/ 	.byte	0x75, 0x74, 0x6c, 0x61, 0x73, 0x73, 0x2f, 0x67, 0x65, 0x6d, 0x6d, 0x2f, 0x63, 0x6f, 0x6c, 0x6c
        /*0042*/ 	.byte	0x65, 0x63, 0x74, 0x69, 0x76, 0x65, 0x2f, 0x73, 0x6d, 0x39, 0x30, 0x5f, 0x6d, 0x6d, 0x61, 0x5f
        /*0052*/ 	.byte	0x74, 0x6d, 0x61, 0x5f, 0x67, 0x6d, 0x6d, 0x61, 0x5f, 0x73, 0x73, 0x5f, 0x77, 0x61, 0x72, 0x70
        /*0062*/ 	.byte	0x73, 0x70, 0x65, 0x63, 0x69, 0x61, 0x6c, 0x69, 0x7a, 0x65, 0x64, 0x2e, 0x68, 0x70, 0x70, 0x00
	.type		__unnamed_1,@object
	.size		__unnamed_1,(.L_0 - __unnamed_1)
__unnamed_1:
        /*0072*/ 	.byte	0x76, 0x6f, 0x69, 0x64, 0x20, 0x63, 0x75, 0x74, 0x6c, 0x61, 0x73, 0x73, 0x3a, 0x3a, 0x67, 0x65
        /* <DEDUP_REMOVED lines=177> */
        /*0b92*/ 	.byte	0x64, 0x65, 0x6e, 0x74, 0x69, 0x74, 0x79, 0x5d, 0x00
.L_0:


//--------------------- .nv.shared._ZN7cutlass13device_kernelINS_4gemm6kernel13GemmUniversalIN4cute5tupleIJiiiiEEENS1_10collective13CollectiveMmaINS1_34MainloopSm90TmaGmmaWarpSpecializedILi7ENS5_IJNS4_1CILi2EEENSA_ILi1EEESC_EEENS1_35KernelTmaWarpSpecializedCooperativeEEENS5_IJNSA_ILi128EEESG_NSA_ILi32EEEEEENS_10tfloat32_tENS5_IJlSC_lEEESJ_SK_NS4_8TiledMMAINS4_8MMA_AtomIJNS4_4SM904GMMA30MMA_64x128x8_F32TF32TF32_SS_TNILNSO_7ScaleInE1ELSQ_1EEEEEENS4_6LayoutISD_NS5_IJSC_NSA_ILi0EEESU_EEEEENS5_IJNS4_10UnderscoreESX_SX_EEEEENS4_13SM90_TMA_LOADENS4_14ComposedLayoutINS4_7SwizzleILi3ELi4ELi3EEENS4_18smem_ptr_flag_bitsILi32EEENST_INS5_IJNSA_ILi8EEESH_EEENS5_IJSH_SC_EEEEEEEvNS4_8identityENS4_23SM90_TMA_LOAD_MULTICASTES1A_vS1B_EENS_8epilogue10collective6detail29Sm90TmaWarpSpecializedAdapterINS1F_15DefaultEpilogueISJ_SK_SK_NS1E_6thread17LinearCombinationISJ_Li1EffLNS1J_9ScaleType4KindE0ELNS_15FloatRoundStyleE2ESJ_EENS1_15EpilogueDefaultEEEEEvvEEEEvNT_6ParamsE --------------------------
	.section	.nv.shared._ZN7cutlass13device_kernelINS_4gemm6kernel13GemmUniversalIN4cute5tupleIJiiiiEEENS1_10collective13CollectiveMmaINS1_34MainloopSm90TmaGmmaWarpSpecializedILi7ENS5_IJNS4_1CILi2EEENSA_ILi1EEESC_EEENS1_35KernelTmaWarpSpecializedCooperativeEEENS5_IJNSA_ILi128EEESG_NSA_ILi32EEEEEENS_10tfloat32_tENS5_IJlSC_lEEESJ_SK_NS4_8TiledMMAINS4_8MMA_AtomIJNS4_4SM904GMMA30MMA_64x128x8_F32TF32TF32_SS_TNILNSO_7ScaleInE1ELSQ_1EEEEEENS4_6LayoutISD_NS5_IJSC_NSA_ILi0EEESU_EEEEENS5_IJNS4_10UnderscoreESX_SX_EEEEENS4_13SM90_TMA_LOADENS4_14ComposedLayoutINS4_7SwizzleILi3ELi4ELi3EEENS4_18smem_ptr_flag_bitsILi32EEENST_INS5_IJNSA_ILi8EEESH_EEENS5_IJSH_SC_EEEEEEEvNS4_8identityENS4_23SM90_TMA_LOAD_MULTICASTES1A_vS1B_EENS_8epilogue10collective6detail29Sm90TmaWarpSpecializedAdapterINS1F_15DefaultEpilogueISJ_SK_SK_NS1E_6thread17LinearCombinationISJ_Li1EffLNS1J_9ScaleType4KindE0ELNS_15FloatRoundStyleE2ESJ_EENS1_15EpilogueDefaultEEEEEvvEEEEvNT_6ParamsE,"aw",@nobits
	.sectionflags	@""
	.align	16
	.zero		1024


//--------------------- .nv.shared.reserved.0     --------------------------
	.section	.nv.shared.reserved.0,"aw",@nobits
	.weak		__nv_reservedSMEM_offset_0_alias
	.size		__nv_reservedSMEM_offset_0_alias, 0, 0
	.other		__nv_reservedSMEM_offset_0_alias,@"STO_CUDA_RESERVED_SHARED STV_DEFAULT"
__nv_reservedSMEM_offset_0_alias:
	.zero		0


//--------------------- .nv.global                --------------------------
	.section	.nv.global,"aw",@nobits
.nv.global:
	.type		_ZN39_INTERNAL_ffd43a48_4_k_cu_598ea343_66174cute1_E,@object
	.size		_ZN39_INTERNAL_ffd43a48_4_k_cu_598ea343_66174cute1_E,(_ZN39_INTERNAL_ffd43a48_4_k_cu_598ea343_66174cuda3std3__45__cpo6cbeginE - _ZN39_INTERNAL_ffd43a48_4_k_cu_598ea343_66174cute1_E)
_ZN39_INTERNAL_ffd43a48_4_k_cu_598ea343_66174cute1_E:
	.zero		1
	.type		_ZN39_INTERNAL_ffd43a48_4_k_cu_598ea343_66174cuda3std3__45__cpo6cbeginE,@object
	.size		_ZN39_INTERNAL_ffd43a48_4_k_cu_598ea343_66174cuda3std3__45__cpo6cbeginE,(_ZN39_INTERNAL_ffd43a48_4_k_cu_598ea343_66174cuda3std3__48in_placeE - _ZN39_INTERNAL_ffd43a48_4_k_cu_598ea343_66174cuda3std3__45__cpo6cbeginE)
_ZN39_INTERNAL_ffd43a48_4_k_cu_598ea343_66174cuda3std3__45__cpo6cbeginE:
	.zero		1
	.type		_ZN39_INTERNAL_ffd43a48_4_k_cu_598ea343_66174cuda3std3__48in_placeE,@object
	.size		_ZN39_INTERNAL_ffd43a48_4_k_cu_598ea343_66174cuda3std3__48in_placeE,(_ZN39_INTERNAL_ffd43a48_4_k_cu_598ea343_66174cuda3std6ranges3__45__cpo9iter_moveE - _ZN39_INTERNAL_ffd43a48_4_k_cu_598ea343_66174cuda3std3__48in_placeE)
_ZN39_INTERNAL_ffd43a48_4_k_cu_598ea343_66174cuda3std3__48in_placeE:
	.zero		1
	.type		_ZN39_INTERNAL_ffd43a48_4_k_cu_598ea343_66174cuda3std6ranges3__45__cpo9iter_moveE,@object
	.size		_ZN39_INTERNAL_ffd43a48_4_k_cu_598ea343_66174cuda3std6ranges3__45__cpo9iter_moveE,(_ZN39_INTERNAL_ffd43a48_4_k_cu_598ea343_66174cuda3std3__45__cpo5beginE - _ZN39_INTERNAL_ffd43a48_4_k_cu_598ea343_66174cuda3std6ranges3__45__cpo9iter_moveE)
_ZN39_INTERNAL_ffd43a48_4_k_cu_598ea343_66174cuda3std6ranges3__45__cpo9iter_moveE:
	.zero		1
	.type		_ZN39_INTERNAL_ffd43a48_4_k_cu_598ea343_66174cuda3std3__45__cpo5beginE,@object
	.size		_ZN39_INTERNAL_ffd43a48_4_k_cu_598ea343_66174cuda3std3__45__cpo5beginE,(_ZN39_INTERNAL_ffd43a48_4_k_cu_598ea343_66174cuda3std3__441_GLOBAL__N__ffd43a48_4_k_cu_598ea343_66176ignoreE - _ZN39_INTERNAL_ffd43a48_4_k_cu_598ea343_66174cuda3std3__45__cpo5beginE)
_ZN39_INTERNAL_ffd43a48_4_k_cu_598ea343_66174cuda3std3__45__cpo5beginE:
	.zero		1
	.type		_ZN39_INTERNAL_ffd43a48_4_k_cu_598ea343_66174cuda3std3__441_GLOBAL__N__ffd43a48_4_k_cu_598ea343_66176ignoreE,@object
	.size		_ZN39_INTERNAL_ffd43a48_4_k_cu_598ea343_66174cuda3std3__441_GLOBAL__N__ffd43a48_4_k_cu_598ea343_66176ignoreE,(_ZN39_INTERNAL_ffd43a48_4_k_cu_598ea343_66174cute7productE - _ZN39_INTERNAL_ffd43a48_4_k_cu_598ea343_66174cuda3std3__441_GLOBAL__N__ffd43a48_4_k_cu_598ea343_66176ignoreE)
_ZN39_INTERNAL_ffd43a48_4_k_cu_598ea343_66174cuda3std3__441_GLOBAL__N__ffd43a48_4_k_cu_598ea343_66176ignoreE:
	.zero		1
	.type		_ZN39_INTERNAL_ffd43a48_4_k_cu_598ea343_66174cute7productE,@object
	.size		_ZN39_INTERNAL_ffd43a48_4_k_cu_598ea343_66174cute7productE,(_ZN39_INTERNAL_ffd43a48_4_k_cu_598ea343_66174cuda3std3__45__cpo3endE - _ZN39_INTERNAL_ffd43a48_4_k_cu_598ea343_66174cute7productE)
_ZN39_INTERNAL_ffd43a48_4_k_cu_598ea343_66174cute7productE:
	.zero		1
	.type		_ZN39_INTERNAL_ffd43a48_4_k_cu_598ea343_66174cuda3std3__45__cpo3endE,@object
	.size		_ZN39_INTERNAL_ffd43a48_4_k_cu_598ea343_66174cuda3std3__45__cpo3endE,(_ZN39_INTERNAL_ffd43a48_4_k_cu_598ea343_66174cuda3std3__419piecewise_constructE - _ZN39_INTERNAL_ffd43a48_4_k_cu_598ea343_66174cuda3std3__45__cpo3endE)
_ZN39_INTERNAL_ffd43a48_4_k_cu_598ea343_66174cuda3std3__45__cpo3endE:
	.zero		1
	.type		_ZN39_INTERNAL_ffd43a48_4_k_cu_598ea343_66174cuda3std3__419piecewise_constructE,@object
	.size		_ZN39_INTERNAL_ffd43a48_4_k_cu_598ea343_66174cuda3std3__419piecewise_constructE,(_ZN39_INTERNAL_ffd43a48_4_k_cu_598ea343_66174cuda3std3__45__cpo4cendE - _ZN39_INTERNAL_ffd43a48_4_k_cu_598ea343_66174cuda3std3__419piecewise_constructE)
_ZN39_INTERNAL_ffd43a48_4_k_cu_598ea343_66174cuda3std3__419piecewise_constructE:
	.zero		1
	.type		_ZN39_INTERNAL_ffd43a48_4_k_cu_598ea343_66174cuda3std3__45__cpo4cendE,@object
	.size		_ZN39_INTERNAL_ffd43a48_4_k_cu_598ea343_66174cuda3std3__45__cpo4cendE,(_ZN39_INTERNAL_ffd43a48_4_k_cu_598ea343_66174cuda3std6ranges3__45__cpo4swapE - _ZN39_INTERNAL_ffd43a48_4_k_cu_598ea343_66174cuda3std3__45__cpo4cendE)
_ZN39_INTERNAL_ffd43a48_4_k_cu_598ea343_66174cuda3std3__45__cpo4cendE:
	.zero		1
	.type		_ZN39_INTERNAL_ffd43a48_4_k_cu_598ea343_66174cuda3std6ranges3__45__cpo4swapE,@object
	.size		_ZN39_INTERNAL_ffd43a48_4_k_cu_598ea343_66174cuda3std6ranges3__45__cpo4swapE,(.L_8 - _ZN39_INTERNAL_ffd43a48_4_k_cu_598ea343_66174cuda3std6ranges3__45__cpo4swapE)
_ZN39_INTERNAL_ffd43a48_4_k_cu_598ea343_66174cuda3std6ranges3__45__cpo4swapE:
	.zero		1
.L_8:


//--------------------- .nv.constant0._ZN7cutlass13device_kernelINS_4gemm6kernel13GemmUniversalIN4cute5tupleIJiiiiEEENS1_10collective13CollectiveMmaINS1_34MainloopSm90TmaGmmaWarpSpecializedILi7ENS5_IJNS4_1CILi2EEENSA_ILi1EEESC_EEENS1_35KernelTmaWarpSpecializedCooperativeEEENS5_IJNSA_ILi128EEESG_NSA_ILi32EEEEEENS_10tfloat32_tENS5_IJlSC_lEEESJ_SK_NS4_8TiledMMAINS4_8MMA_AtomIJNS4_4SM904GMMA30MMA_64x128x8_F32TF32TF32_SS_TNILNSO_7ScaleInE1ELSQ_1EEEEEENS4_6LayoutISD_NS5_IJSC_NSA_ILi0EEESU_EEEEENS5_IJNS4_10UnderscoreESX_SX_EEEEENS4_13SM90_TMA_LOADENS4_14ComposedLayoutINS4_7SwizzleILi3ELi4ELi3EEENS4_18smem_ptr_flag_bitsILi32EEENST_INS5_IJNSA_ILi8EEESH_EEENS5_IJSH_SC_EEEEEEEvNS4_8identityENS4_23SM90_TMA_LOAD_MULTICASTES1A_vS1B_EENS_8epilogue10collective6detail29Sm90TmaWarpSpecializedAdapterINS1F_15DefaultEpilogueISJ_SK_SK_NS1E_6thread17LinearCombinationISJ_Li1EffLNS1J_9ScaleType4KindE0ELNS_15FloatRoundStyleE2ESJ_EENS1_15EpilogueDefaultEEEEEvvEEEEvNT_6ParamsE --------------------------
	.section	.nv.constant0._ZN7cutlass13device_kernelINS_4gemm6kernel13GemmUniversalIN4cute5tupleIJiiiiEEENS1_10collective13CollectiveMmaINS1_34MainloopSm90TmaGmmaWarpSpecializedILi7ENS5_IJNS4_1CILi2EEENSA_ILi1EEESC_EEENS1_35KernelTmaWarpSpecializedCooperativeEEENS5_IJNSA_ILi128EEESG_NSA_ILi32EEEEEENS_10tfloat32_tENS5_IJlSC_lEEESJ_SK_NS4_8TiledMMAINS4_8MMA_AtomIJNS4_4SM904GMMA30MMA_64x128x8_F32TF32TF32_SS_TNILNSO_7ScaleInE1ELSQ_1EEEEEENS4_6LayoutISD_NS5_IJSC_NSA_ILi0EEESU_EEEEENS5_IJNS4_10UnderscoreESX_SX_EEEEENS4_13SM90_TMA_LOADENS4_14ComposedLayoutINS4_7SwizzleILi3ELi4ELi3EEENS4_18smem_ptr_flag_bitsILi32EEENST_INS5_IJNSA_ILi8EEESH_EEENS5_IJSH_SC_EEEEEEEvNS4_8identityENS4_23SM90_TMA_LOAD_MULTICASTES1A_vS1B_EENS_8epilogue10collective6detail29Sm90TmaWarpSpecializedAdapterINS1F_15DefaultEpilogueISJ_SK_SK_NS1E_6thread17LinearCombinationISJ_Li1EffLNS1J_9ScaleType4KindE0ELNS_15FloatRoundStyleE2ESJ_EENS1_15EpilogueDefaultEEEEEvvEEEEvNT_6ParamsE,"a",@progbits
	.sectionflags	@""
	.align	4
.nv.constant0._ZN7cutlass13device_kernelINS_4gemm6kernel13GemmUniversalIN4cute5tupleIJiiiiEEENS1_10collective13CollectiveMmaINS1_34MainloopSm90TmaGmmaWarpSpecializedILi7ENS5_IJNS4_1CILi2EEENSA_ILi1EEESC_EEENS1_35KernelTmaWarpSpecializedCooperativeEEENS5_IJNSA_ILi128EEESG_NSA_ILi32EEEEEENS_10tfloat32_tENS5_IJlSC_lEEESJ_SK_NS4_8TiledMMAINS4_8MMA_AtomIJNS4_4SM904GMMA30MMA_64x128x8_F32TF32TF32_SS_TNILNSO_7ScaleInE1ELSQ_1EEEEEENS4_6LayoutISD_NS5_IJSC_NSA_ILi0EEESU_EEEEENS5_IJNS4_10UnderscoreESX_SX_EEEEENS4_13SM90_TMA_LOADENS4_14ComposedLayoutINS4_7SwizzleILi3ELi4ELi3EEENS4_18smem_ptr_flag_bitsILi32EEENST_INS5_IJNSA_ILi8EEESH_EEENS5_IJSH_SC_EEEEEEEvNS4_8identityENS4_23SM90_TMA_LOAD_MULTICASTES1A_vS1B_EENS_8epilogue10collective6detail29Sm90TmaWarpSpecializedAdapterINS1F_15DefaultEpilogueISJ_SK_SK_NS1E_6thread17LinearCombinationISJ_Li1EffLNS1J_9ScaleType4KindE0ELNS_15FloatRoundStyleE2ESJ_EENS1_15EpilogueDefaultEEEEEvvEEEEvNT_6ParamsE:
	.zero		1664


//--------------------- SYMBOLS --------------------------

	.type		.nv.reservedSmem.offset0,@object
	.size		.nv.reservedSmem.offset0,0x4
	.type		__assertfail,@function
